	.target	sm_100a

	.elftype	@"ET_EXEC"


//--------------------- .note.nv.tkinfo           --------------------------
	.section	.note.nv.tkinfo,"",@"SHT_NOTE"
	.sectionflags	@"SHF_NOTE_NV_TKINFO"
	.tkinfo
        /*0018*/ 	.word	0x00000081
        /*0030*/ 	.string	""
        /*0030*/ 	.string	"ptxas-blackwell"
        /*0030*/ 	.string	"Cuda compilation tools, release 12.9, V12.9.86"
        /*0030*/ 	.string	"Build cuda_12.9.r12.9/compiler.36037853_0"
        /*0030*/ 	.string	"-v  -suppress-debug-info  -lineinfo  -arch sm_100a "



//--------------------- .note.nv.cuver            --------------------------
	.section	.note.nv.cuver,"",@"SHT_NOTE"
	.sectionflags	@"SHF_NOTE_NV_CUVER"
        /*0018*/ 	.short	0x0001
        /*001a*/ 	.short	0x0064
        /*001c*/ 	.short	0x0001
        /*001e*/ 	.short	0x0000
        /*0020*/ 	.short	0x0001
        /*0022*/ 	.short	0x0000


//--------------------- .nv.info                  --------------------------
	.section	.nv.info,"",@"SHT_CUDA_INFO"
	.align	4


	//----- nvinfo : EIATTR_REGCOUNT
	.align		4
        /*0000*/ 	.byte	0x04, 0x2f
        /*0002*/ 	.short	(.L_4 - .L_3)
	.align		4
.L_3:
        /*0004*/ 	.word	index@(gluon_tcgen05)
        /*0008*/ 	.word	0x00000027


	//----- nvinfo : EIATTR_FRAME_SIZE
	.align		4
.L_4:
        /*000c*/ 	.byte	0x04, 0x11
        /*000e*/ 	.short	(.L_6 - .L_5)
	.align		4
.L_5:
        /*0010*/ 	.word	index@($__internal_2_$__cuda_sm10x_tcgen05_guardrail_trap_unallocated_columns_being_dealloced)
        /*0014*/ 	.word	0x00000000


	//----- nvinfo : EIATTR_FRAME_SIZE
	.align		4
.L_6:
        /*0018*/ 	.byte	0x04, 0x11
        /*001a*/ 	.short	(.L_8 - .L_7)
	.align		4
.L_7:
        /*001c*/ 	.word	index@($__internal_1_$__cuda_sm10x_tcgen05_guardrail_trap_phase_invalid_during_alloc)
        /*0020*/ 	.word	0x00000000


	//----- nvinfo : EIATTR_FRAME_SIZE
	.align		4
.L_8:
        /*0024*/ 	.byte	0x04, 0x11
        /*0026*/ 	.short	(.L_10 - .L_9)
	.align		4
.L_9:
        /*0028*/ 	.word	index@($__internal_0_$__cuda_sm10x_tcgen05_guardrail_trap_col_being_dealloced_not_returned_by_alloc)
        /*002c*/ 	.word	0x00000000


	//----- nvinfo : EIATTR_FRAME_SIZE
	.align		4
.L_10:
        /*0030*/ 	.byte	0x04, 0x11
        /*0032*/ 	.short	(.L_12 - .L_11)
	.align		4
.L_11:
        /*0034*/ 	.word	index@(gluon_tcgen05)
        /*0038*/ 	.word	0x00000000


	//----- nvinfo : EIATTR_MIN_STACK_SIZE
	.align		4
.L_12:
        /*003c*/ 	.byte	0x04, 0x12
        /*003e*/ 	.short	(.L_14 - .L_13)
	.align		4
.L_13:
        /*0040*/ 	.word	index@(gluon_tcgen05)
        /*0044*/ 	.word	0x00000000
.L_14:


//--------------------- .nv.info.gluon_tcgen05    --------------------------
	.section	.nv.info.gluon_tcgen05,"",@"SHT_CUDA_INFO"
	.sectionflags	@""
	.align	4


	//----- nvinfo : EIATTR_CUDA_API_VERSION
	.align		4
        /*0000*/ 	.byte	0x04, 0x37
        /*0002*/ 	.short	(.L_16 - .L_15)
.L_15:
        /*0004*/ 	.word	0x00000081


	//----- nvinfo : EIATTR_KPARAM_INFO
	.align		4
.L_16:
        /*0008*/ 	.byte	0x04, 0x17
        /*000a*/ 	.short	(.L_18 - .L_17)
.L_17:
        /*000c*/ 	.word	0x00000000
        /*0010*/ 	.short	0x000a
        /*0012*/ 	.short	0x0048
        /*0014*/ 	.byte	0x00, 0xf4, 0x21, 0x00


	//----- nvinfo : EIATTR_KPARAM_INFO
	.align		4
.L_18:
        /*0018*/ 	.byte	0x04, 0x17
        /*001a*/ 	.short	(.L_20 - .L_19)
.L_19:
        /*001c*/ 	.word	0x00000000
        /*0020*/ 	.short	0x0009
        /*0022*/ 	.short	0x0040
        /*0024*/ 	.byte	0x00, 0xf4, 0x21, 0x00


	//----- nvinfo : EIATTR_KPARAM_INFO
	.align		4
.L_20:
        /*0028*/ 	.byte	0x04, 0x17
        /*002a*/ 	.short	(.L_22 - .L_21)
.L_21:
        /*002c*/ 	.word	0x00000000
        /*0030*/ 	.short	0x0008
        /*0032*/ 	.short	0x0038
        /*0034*/ 	.byte	0x00, 0xf0, 0x21, 0x00


	//----- nvinfo : EIATTR_KPARAM_INFO
	.align		4
.L_22:
        /*0038*/ 	.byte	0x04, 0x17
        /*003a*/ 	.short	(.L_24 - .L_23)
.L_23:
        /*003c*/ 	.word	0x00000000
        /*0040*/ 	.short	0x0007
        /*0042*/ 	.short	0x0030
        /*0044*/ 	.byte	0x00, 0xf0, 0x21, 0x00


	//----- nvinfo : EIATTR_KPARAM_INFO
	.align		4
.L_24:
        /*0048*/ 	.byte	0x04, 0x17
        /*004a*/ 	.short	(.L_26 - .L_25)
.L_25:
        /*004c*/ 	.word	0x00000000
        /*0050*/ 	.short	0x0006
        /*0052*/ 	.short	0x0028
        /*0054*/ 	.byte	0x00, 0xf0, 0x21, 0x00


	//----- nvinfo : EIATTR_KPARAM_INFO
	.align		4
.L_26:
        /*0058*/ 	.byte	0x04, 0x17
        /*005a*/ 	.short	(.L_28 - .L_27)
.L_27:
        /*005c*/ 	.word	0x00000000
        /*0060*/ 	.short	0x0005
        /*0062*/ 	.short	0x0020
        /*0064*/ 	.byte	0x00, 0xf0, 0x11, 0x00


	//----- nvinfo : EIATTR_KPARAM_INFO
	.align		4
.L_28:
        /*0068*/ 	.byte	0x04, 0x17
        /*006a*/ 	.short	(.L_30 - .L_29)
.L_29:
        /*006c*/ 	.word	0x00000000
        /*0070*/ 	.short	0x0004
        /*0072*/ 	.short	0x001c
        /*0074*/ 	.byte	0x00, 0xf0, 0x11, 0x00


	//----- nvinfo : EIATTR_KPARAM_INFO
	.align		4
.L_30:
        /*0078*/ 	.byte	0x04, 0x17
        /*007a*/ 	.short	(.L_32 - .L_31)
.L_31:
        /*007c*/ 	.word	0x00000000
        /*0080*/ 	.short	0x0003
        /*0082*/ 	.short	0x0018
        /*0084*/ 	.byte	0x00, 0xf0, 0x11, 0x00


	//----- nvinfo : EIATTR_KPARAM_INFO
	.align		4
.L_32:
        /*0088*/ 	.byte	0x04, 0x17
        /*008a*/ 	.short	(.L_34 - .L_33)
.L_33:
        /*008c*/ 	.word	0x00000000
        /*0090*/ 	.short	0x0002
        /*0092*/ 	.short	0x0010
        /*0094*/ 	.byte	0x00, 0xf4, 0x21, 0x00


	//----- nvinfo : EIATTR_KPARAM_INFO
	.align		4
.L_34:
        /*0098*/ 	.byte	0x04, 0x17
        /*009a*/ 	.short	(.L_36 - .L_35)
.L_35:
        /*009c*/ 	.word	0x00000000
        /*00a0*/ 	.short	0x0001
        /*00a2*/ 	.short	0x0008
        /*00a4*/ 	.byte	0x00, 0xf4, 0x21, 0x00


	//----- nvinfo : EIATTR_KPARAM_INFO
	.align		4
.L_36:
        /*00a8*/ 	.byte	0x04, 0x17
        /*00aa*/ 	.short	(.L_38 - .L_37)
.L_37:
        /*00ac*/ 	.word	0x00000000
        /*00b0*/ 	.short	0x0000
        /*00b2*/ 	.short	0x0000
        /*00b4*/ 	.byte	0x00, 0xf4, 0x21, 0x00


	//----- nvinfo : EIATTR_AT_ENTRY_FRAGMENTS
	.align		4
.L_38:
        /*00b8*/ 	.byte	0x04, 0x4f
        /*00ba*/ 	.short	(.L_40 - .L_39)


	//   ....[0]....
.L_39:
        /*00bc*/ 	.word	0x00000004


	//----- nvinfo : EIATTR_RESERVED_SMEM_USED
	.align		4
.L_40:
        /*00c0*/ 	.byte	0x01, 0x41
	.zero		2


	//----- nvinfo : EIATTR_SPARSE_MMA_MASK
	.align		4
        /*00c4*/ 	.byte	0x03, 0x50
        /*00c6*/ 	.short	0x0000


	//----- nvinfo : EIATTR_TCGEN05_1CTA_USED
	.align		4
        /*00c8*/ 	.byte	0x01, 0x51
	.zero		2


	//----- nvinfo : EIATTR_MAXREG_COUNT
	.align		4
        /*00cc*/ 	.byte	0x03, 0x1b
        /*00ce*/ 	.short	0x00ff


	//----- nvinfo : EIATTR_NUM_BARRIERS
	.align		4
        /*00d0*/ 	.byte	0x02, 0x4c
        /*00d2*/ 	.byte	0x01
	.zero		1


	//----- nvinfo : EIATTR_INT_WARP_WIDE_INSTR_OFFSETS
	.align		4
        /*00d4*/ 	.byte	0x04, 0x31
        /*00d6*/ 	.short	(.L_42 - .L_41)


	//   ....[0]....
.L_41:
        /*00d8*/ 	.word	0x00001720


	//   ....[1]....
        /*00dc*/ 	.word	0x00001740


	//   ....[2]....
        /*00e0*/ 	.word	0x000017c0


	//   ....[3]....
        /*00e4*/ 	.word	0x00001ac0


	//   ....[4]....
        /*00e8*/ 	.word	0x00001ad0


	//   ....[5]....
        /*00ec*/ 	.word	0x00001b30


	//   ....[6]....
        /*00f0*/ 	.word	0x00001b40


	//   ....[7]....
        /*00f4*/ 	.word	0x00001da0


	//   ....[8]....
        /*00f8*/ 	.word	0x00001db0


	//   ....[9]....
        /*00fc*/ 	.word	0x00001f40


	//   ....[10]....
        /*0100*/ 	.word	0x00001f70


	//   ....[11]....
        /*0104*/ 	.word	0x00001f90


	//   ....[12]....
        /*0108*/ 	.word	0x00001fd0


	//   ....[13]....
        /*010c*/ 	.word	0x00002200


	//   ....[14]....
        /*0110*/ 	.word	0x00002210


	//   ....[15]....
        /*0114*/ 	.word	0x00002590


	//   ....[16]....
        /*0118*/ 	.word	0x000025a0


	//   ....[17]....
        /*011c*/ 	.word	0x00002910


	//   ....[18]....
        /*0120*/ 	.word	0x00002960


	//----- nvinfo : EIATTR_COOP_GROUP_MASK_REGIDS
	.align		4
.L_42:
        /*0124*/ 	.byte	0x04, 0x29
        /*0126*/ 	.short	(.L_44 - .L_43)


	//   ....[0]....
.L_43:
        /*0128*/ 	.word	0xffffffff


	//   ....[1]....
        /*012c*/ 	.word	0xffffffff


	//   ....[2]....
        /*0130*/ 	.word	0xffffffff


	//   ....[3]....
        /*0134*/ 	.word	0xffffffff


	//   ....[4]....
        /*0138*/ 	.word	0xffffffff


	//   ....[5]....
        /*013c*/ 	.word	0xffffffff


	//   ....[6]....
        /*0140*/ 	.word	0xffffffff


	//   ....[7]....
        /*0144*/ 	.word	0xffffffff


	//   ....[8]....
        /*0148*/ 	.word	0xffffffff


	//   ....[9]....
        /*014c*/ 	.word	0xffffffff


	//----- nvinfo : EIATTR_COOP_GROUP_INSTR_OFFSETS
	.align		4
.L_44:
        /*0150*/ 	.byte	0x04, 0x28
        /*0152*/ 	.short	(.L_46 - .L_45)


	//   ....[0]....
.L_45:
        /*0154*/ 	.word	0x00000050


	//   ....[1]....
        /*0158*/ 	.word	0x00000310


	//   ....[2]....
        /*015c*/ 	.word	0x00000500


	//   ....[3]....
        /*0160*/ 	.word	0x000009c0


	//   ....[4]....
        /*0164*/ 	.word	0x00000b00


	//   ....[5]....
        /*0168*/ 	.word	0x00000fb0


	//   ....[6]....
        /*016c*/ 	.word	0x000010f0


	//   ....[7]....
        /*0170*/ 	.word	0x000015e0


	//   ....[8]....
        /*0174*/ 	.word	0x000027a0


	//   ....[9]....
        /*0178*/ 	.word	0x00002a10


	//----- nvinfo : EIATTR_VRC_CTA_INIT_COUNT
	.align		4
.L_46:
        /*017c*/ 	.byte	0x02, 0x4a
        /*017e*/ 	.byte	0x80
	.zero		1


	//----- nvinfo : EIATTR_MBARRIER_INSTR_OFFSETS
	.align		4
        /*0180*/ 	.byte	0x04, 0x39
        /*0182*/ 	.short	(.L_48 - .L_47)


	//   ....[0]....
.L_47:
        /*0184*/ 	.word	0x000017e0
        /*0188*/ 	.word	0x000000ff
        /*018c*/ 	.word	0x00009000
        /*0190*/ 	.short	0x0100
        /*0192*/ 	.byte	0x0c
	.zero		1


	//   ....[1]....
        /*0194*/ 	.word	0x000017f0
        /*0198*/ 	.word	0x000000ff
        /*019c*/ 	.word	0x00009020
        /*01a0*/ 	.short	0x0100
        /*01a2*/ 	.byte	0x0c
	.zero		1


	//   ....[2]....
        /*01a4*/ 	.word	0x000018a0
        /*01a8*/ 	.word	0x000000ff
        /*01ac*/ 	.word	0x00009008
        /*01b0*/ 	.short	0x0100
        /*01b2*/ 	.byte	0x0c
	.zero		1


	//   ....[3]....
        /*01b4*/ 	.word	0x000018b0
        /*01b8*/ 	.word	0x000000ff
        /*01bc*/ 	.word	0x00009028
        /*01c0*/ 	.short	0x0100
        /*01c2*/ 	.byte	0x0c
	.zero		1


	//   ....[4]....
        /*01c4*/ 	.word	0x000019c0
        /*01c8*/ 	.word	0x000000ff
        /*01cc*/ 	.word	0x00009010
        /*01d0*/ 	.short	0x0100
        /*01d2*/ 	.byte	0x0c
	.zero		1


	//   ....[5]....
        /*01d4*/ 	.word	0x000019d0
        /*01d8*/ 	.word	0x000000ff
        /*01dc*/ 	.word	0x00009030
        /*01e0*/ 	.short	0x0100
        /*01e2*/ 	.byte	0x0c
	.zero		1


	//   ....[6]....
        /*01e4*/ 	.word	0x00001bd0
        /*01e8*/ 	.word	0x000000ff
        /*01ec*/ 	.word	0x00009000
        /*01f0*/ 	.short	0x010a
        /*01f2*/ 	.byte	0x0c
	.zero		1


	//   ....[7]....
        /*01f4*/ 	.word	0x00001e00
        /*01f8*/ 	.word	0x000000ff
        /*01fc*/ 	.word	0x00009020
        /*0200*/ 	.short	0x010a
        /*0202*/ 	.byte	0x0c
	.zero		1


	//   ....[8]....
        /*0204*/ 	.word	0x00002050
        /*0208*/ 	.word	0x000000ff
        /*020c*/ 	.word	0x00009000
        /*0210*/ 	.short	0x010a
        /*0212*/ 	.byte	0x12
	.zero		1


	//   ....[9]....
        /*0214*/ 	.word	0x00002250
        /*0218*/ 	.word	0x000000ff
        /*021c*/ 	.word	0x00009020
        /*0220*/ 	.short	0x010a
        /*0222*/ 	.byte	0x12
	.zero		1


	//   ....[10]....
        /*0224*/ 	.word	0x00002330
        /*0228*/ 	.word	0x000000ff
        /*022c*/ 	.word	0x00009000
        /*0230*/ 	.short	0x0108
        /*0232*/ 	.byte	0x0c
	.zero		1


	//   ....[11]....
        /*0234*/ 	.word	0x00002340
        /*0238*/ 	.word	0x000000ff
        /*023c*/ 	.word	0x00009020
        /*0240*/ 	.short	0x0108
        /*0242*/ 	.byte	0x0c
	.zero		1


	//   ....[12]....
        /*0244*/ 	.word	0x00002390
        /*0248*/ 	.word	0x000000ff
        /*024c*/ 	.word	0x00009008
        /*0250*/ 	.short	0x0108
        /*0252*/ 	.byte	0x0c
	.zero		1


	//   ....[13]....
        /*0254*/ 	.word	0x000023a0
        /*0258*/ 	.word	0x000000ff
        /*025c*/ 	.word	0x00009028
        /*0260*/ 	.short	0x0108
        /*0262*/ 	.byte	0x0c
	.zero		1


	//   ....[14]....
        /*0264*/ 	.word	0x000023f0
        /*0268*/ 	.word	0x000000ff
        /*026c*/ 	.word	0x00009010
        /*0270*/ 	.short	0x0108
        /*0272*/ 	.byte	0x0c
	.zero		1


	//   ....[15]....
        /*0274*/ 	.word	0x00002400
        /*0278*/ 	.word	0x000000ff
        /*027c*/ 	.word	0x00009030
        /*0280*/ 	.short	0x0108
        /*0282*/ 	.byte	0x0c
	.zero		1


	//   ....[16]....
        /*0284*/ 	.word	0x00002a30
        /*0288*/ 	.word	0x000000ff
        /*028c*/ 	.word	0x00009000
        /*0290*/ 	.short	0x010a
        /*0292*/ 	.byte	0x0c
	.zero		1


	//   ....[17]....
        /*0294*/ 	.word	0x00002a60
        /*0298*/ 	.word	0x000000ff
        /*029c*/ 	.word	0x00009020
        /*02a0*/ 	.short	0x010a
        /*02a2*/ 	.byte	0x0c
	.zero		1


	//   ....[18]....
        /*02a4*/ 	.word	0x00002a90
        /*02a8*/ 	.word	0x000000ff
        /*02ac*/ 	.word	0x00009000
        /*02b0*/ 	.short	0x010a
        /*02b2*/ 	.byte	0x12
	.zero		1


	//   ....[19]....
        /*02b4*/ 	.word	0x00002ac0
        /*02b8*/ 	.word	0x000000ff
        /*02bc*/ 	.word	0x00009020
        /*02c0*/ 	.short	0x010a
        /*02c2*/ 	.byte	0x12
	.zero		1


	//----- nvinfo : EIATTR_NUM_MBARRIERS
	.align		4
.L_48:
        /*02c4*/ 	.byte	0x03, 0x38
        /*02c6*/ 	.short	0x0006


	//----- nvinfo : EIATTR_EXIT_INSTR_OFFSETS
	.align		4
        /*02c8*/ 	.byte	0x04, 0x1c
        /*02ca*/ 	.short	(.L_50 - .L_49)


	//   ....[0]....
.L_49:
        /*02cc*/ 	.word	0x00002a20


	//----- nvinfo : EIATTR_REQNTID
	.align		4
.L_50:
        /*02d0*/ 	.byte	0x04, 0x10
        /*02d2*/ 	.short	(.L_52 - .L_51)
.L_51:
        /*02d4*/ 	.word	0x00000100
        /*02d8*/ 	.word	0x00000001
        /*02dc*/ 	.word	0x00000001


	//----- nvinfo : EIATTR_CRS_STACK_SIZE
	.align		4
.L_52:
        /*02e0*/ 	.byte	0x04, 0x1e
        /*02e2*/ 	.short	(.L_54 - .L_53)
.L_53:
        /*02e4*/ 	.word	0x00000000


	//----- nvinfo : EIATTR_CBANK_PARAM_SIZE
	.align		4
.L_54:
        /*02e8*/ 	.byte	0x03, 0x19
        /*02ea*/ 	.short	0x0050


	//----- nvinfo : EIATTR_PARAM_CBANK
	.align		4
        /*02ec*/ 	.byte	0x04, 0x0a
        /*02ee*/ 	.short	(.L_56 - .L_55)
	.align		4
.L_55:
        /*02f0*/ 	.word	index@(.nv.constant0.gluon_tcgen05)
        /*02f4*/ 	.short	0x0380
        /*02f6*/ 	.short	0x0050


	//----- nvinfo : EIATTR_SW_WAR
	.align		4
.L_56:
        /*02f8*/ 	.byte	0x04, 0x36
        /*02fa*/ 	.short	(.L_58 - .L_57)
.L_57:
        /*02fc*/ 	.word	0x00000008
.L_58:


//--------------------- .nv.compat                --------------------------
	.section	.nv.compat,"",@"SHT_CUDA_COMPAT_INFO"
	.align	4
        /*0000*/ 	.byte	0x02, 0x02, 0x02, 0x00, 0x02, 0x05, 0x05, 0x00, 0x02, 0x03, 0x03, 0x00, 0x02, 0x06, 0x01, 0x00


//--------------------- .nv.callgraph             --------------------------
	.section	.nv.callgraph,"",@"SHT_CUDA_CALLGRAPH"
	.align	4
	.sectionentsize	8
	.align		4
        /*0000*/ 	.word	0x00000000
	.align		4
        /*0004*/ 	.word	0xffffffff
	.align		4
        /*0008*/ 	.word	0x00000000
	.align		4
        /*000c*/ 	.word	0xfffffffe
	.align		4
        /*0010*/ 	.word	0x00000000
	.align		4
        /*0014*/ 	.word	0xfffffffd
	.align		4
        /*0018*/ 	.word	0x00000000
	.align		4
        /*001c*/ 	.word	0xfffffffc


//--------------------- .text.gluon_tcgen05       --------------------------
	.section	.text.gluon_tcgen05,"ax",@progbits
	.align	128
        .global         gluon_tcgen05
        .type           gluon_tcgen05,@function
        .size           gluon_tcgen05,(.L_x_81 - gluon_tcgen05)
        .other          gluon_tcgen05,@"STO_CUDA_ENTRY STV_DEFAULT"
gluon_tcgen05:
.text.gluon_tcgen05:
[----:B------:R-:W1:Y:S01]  /*0000*/  LDC R1, c[0x0][0x37c] ;  /* 0x0000df00ff017b82 */ /* 0x000e620000000800 */
[----:B------:R-:W2:Y:S02]  /*0010*/  S2R R0, SR_TID.X ;  /* 0x0000000000007919 */ /* 0x000ea40000002100 */
[----:B--2---:R-:W-:-:S13]  /*0020*/  ISETP.GE.U32.AND P2, PT, R0, 0x20, PT ;  /* 0x000000200000780c */ /* 0x004fda0003f46070 */
[----:B------:R-:W-:Y:S05]  /*0030*/  @P2 BRA `(.L_x_0) ;  /* 0x0000000000b82947 */ /* 0x000fea0003800000 */
[----:B------:R-:W2:Y:S01]  /*0040*/  S2UR UR6, SR_CgaCtaId ;  /* 0x00000000000679c3 */ /* 0x000ea20000008800 */
[----:B------:R-:W-:Y:S01]  /*0050*/  NOP ;  /* 0x0000000000007918 */ /* 0x000fe20000000000 */
[----:B------:R-:W-:Y:S02]  /*0060*/  UMOV UR4, 0x40 ;  /* 0x0000004000047882 */ /* 0x000fe40000000000 */
[----:B--2---:R-:W-:-:S09]  /*0070*/  ULEA UR4, UR6, UR4, 0x18 ;  /* 0x0000000406047291 */ /* 0x004fd2000f8ec0ff */
[----:B------:R-:W2:Y:S01]  /*0080*/  LDS.U8 R2, [UR4] ;  /* 0x00000004ff027984 */ /* 0x000ea20008000000 */
[----:B------:R-:W-:Y:S02]  /*0090*/  UMOV UR4, 0x400 ;  /* 0x0000040000047882 */ /* 0x000fe40000000000 */
[----:B------:R-:W-:Y:S01]  /*00a0*/  ULEA UR4, UR6, UR4, 0x18 ;  /* 0x0000000406047291 */ /* 0x000fe2000f8ec0ff */
[----:B--2---:R-:W-:-:S13]  /*00b0*/  ISETP.NE.AND P0, PT, R2, RZ, PT ;  /* 0x000000ff0200720c */ /* 0x004fda0003f05270 */
[----:B------:R-:W-:Y:S05]  /*00c0*/  @P0 BRA `(.L_x_1) ;  /* 0x00000000007c0947 */ /* 0x000fea0003800000 */
[----:B------:R-:W-:-:S13]  /*00d0*/  ELECT P0, URZ, PT ;  /* 0x0000000000ff782f */ /* 0x000fda0003800000 */
[----:B------:R-:W-:Y:S05]  /*00e0*/  @!P0 BRA `(.L_x_2) ;  /* 0x0000000000848947 */ /* 0x000fea0003800000 */
[----:B------:R-:W-:Y:S01]  /*00f0*/  UMOV UR5, 0x4 ;  /* 0x0000000400057882 */ /* 0x000fe20000000000 */
[----:B------:R-:W-:Y:S02]  /*0100*/  IMAD.MOV.U32 R5, RZ, RZ, 0x1 ;  /* 0x00000001ff057424 */ /* 0x000fe400078e00ff */
[----:B------:R-:W-:Y:S02]  /*0110*/  IMAD.MOV.U32 R3, RZ, RZ, 0xf ;  /* 0x0000000fff037424 */ /* 0x000fe400078e00ff */
[----:B------:R-:W-:Y:S04]  /*0120*/  DEPBAR.LE SB2, 0x36 ;  /* 0x0000ad800000791a */ /* 0x000fe80000000000 */
[----:B------:R-:W2:Y:S02]  /*0130*/  UTCATOMSWS.FIND_AND_SET.ALIGN UP0, UR5, UR5 ;  /* 0x00000005000575e3 */ /* 0x000ea40008000800 */
[----:B--2---:R-:W-:-:S04]  /*0140*/  PLOP3.LUT P0, PT, PT, PT, UP0, 0x80, 0x8 ;  /* 0x000000000008781c */ /* 0x004fc80003f0f008 */
[----:B------:R-:W-:-:S04]  /*0150*/  SEL R2, RZ, 0xffffffff, !P0 ;  /* 0xffffffffff027807 */ /* 0x000fc80004000000 */
[----:B------:R-:W-:Y:S01]  /*0160*/  ISETP.NE.AND P0, PT, R2, RZ, PT ;  /* 0x000000ff0200720c */ /* 0x000fe20003f05270 */
[----:B------:R-:W-:-:S12]  /*0170*/  IMAD.U32 R2, RZ, RZ, UR5 ;  /* 0x00000005ff027e24 */ /* 0x000fd8000f8e00ff */
[----:B------:R-:W-:Y:S05]  /*0180*/  @P0 BRA `(.L_x_3) ;  /* 0x0000000000240947 */ /* 0x000fea0003800000 */
.L_x_4:
[----:B------:R-:W-:Y:S05]  /*0190*/  NANOSLEEP 0x64 ;  /* 0x000000640000795d */ /* 0x000fea0003800000 */
[----:B------:R-:W-:-:S05]  /*01a0*/  UMOV UR5, 0x4 ;  /* 0x0000000400057882 */ /* 0x000fca0000000000 */
[----:B------:R-:W-:Y:S04]  /*01b0*/  DEPBAR.LE SB2, 0x36 ;  /* 0x0000ad800000791a */ /* 0x000fe80000000000 */
[----:B------:R-:W2:Y:S02]  /*01c0*/  UTCATOMSWS.FIND_AND_SET.ALIGN UP0, UR5, UR5 ;  /* 0x00000005000575e3 */ /* 0x000ea40008000800 */
[----:B--2---:R-:W-:-:S04]  /*01d0*/  PLOP3.LUT P0, PT, PT, PT, UP0, 0x80, 0x8 ;  /* 0x000000000008781c */ /* 0x004fc80003f0f008 */
[----:B------:R-:W-:-:S04]  /*01e0*/  SEL R2, RZ, 0xffffffff, !P0 ;  /* 0xffffffffff027807 */ /* 0x000fc80004000000 */
[----:B------:R-:W-:Y:S01]  /*01f0*/  ISETP.NE.AND P0, PT, R2, RZ, PT ;  /* 0x000000ff0200720c */ /* 0x000fe20003f05270 */
[----:B------:R-:W-:-:S12]  /*0200*/  IMAD.U32 R2, RZ, RZ, UR5 ;  /* 0x00000005ff027e24 */ /* 0x000fd8000f8e00ff */
[----:B------:R-:W-:Y:S05]  /*0210*/  @!P0 BRA `(.L_x_4) ;  /* 0xfffffffc00dc8947 */ /* 0x000fea000383ffff */
.L_x_3:
[C---:B------:R-:W-:Y:S01]  /*0220*/  VIADD R4, R2.reuse, 0x10 ;  /* 0x0000001002047836 */ /* 0x040fe20000000000 */
[----:B------:R-:W-:Y:S01]  /*0230*/  UMOV UR5, 0x50 ;  /* 0x0000005000057882 */ /* 0x000fe20000000000 */
[----:B------:R-:W-:Y:S01]  /*0240*/  SHF.L.U32 R3, R3, R2, RZ ;  /* 0x0000000203037219 */ /* 0x000fe200000006ff */
[----:B------:R-:W-:Y:S01]  /*0250*/  ULEA UR5, UR6, UR5, 0x18 ;  /* 0x0000000506057291 */ /* 0x000fe2000f8ec0ff */
[----:B------:R-:W-:Y:S01]  /*0260*/  IMAD.SHL.U32 R2, R2, 0x20, RZ ;  /* 0x0000002002027824 */ /* 0x000fe200078e00ff */
[----:B------:R-:W-:-:S04]  /*0270*/  SHF.L.U32 R4, R5, R4, RZ ;  /* 0x0000000405047219 */ /* 0x000fc800000006ff */
[----:B------:R-:W-:-:S05]  /*0280*/  LOP3.LUT R3, R4, R3, RZ, 0xfc, !PT ;  /* 0x0000000304037212 */ /* 0x000fca00078efcff */
[----:B------:R2:W-:Y:S04]  /*0290*/  ATOMS.OR RZ, [UR5], R3 ;  /* 0x00000003ffff798c */ /* 0x0005e8000b000005 */
[----:B------:R2:W-:Y:S01]  /*02a0*/  STS [UR4], R2 ;  /* 0x00000002ff007988 */ /* 0x0005e20008000804 */
[----:B------:R-:W-:Y:S05]  /*02b0*/  BRA `(.L_x_2) ;  /* 0x0000000000107947 */ /* 0x000fea0003800000 */
.L_x_1:
[----:B------:R-:W-:Y:S01]  /*02c0*/  IMAD.MOV.U32 R3, RZ, RZ, -0x1 ;  /* 0xffffffffff037424 */ /* 0x000fe200078e00ff */
[----:B------:R-:W-:-:S04]  /*02d0*/  MOV R2, 0x300 ;  /* 0x0000030000027802 */ /* 0x000fc80000000f00 */
[----:B------:R2:W-:Y:S03]  /*02e0*/  STS [UR4], R3 ;  /* 0x00000003ff007988 */ /* 0x0005e60008000804 */
[----:B-12---:R-:W-:Y:S05]  /*02f0*/  CALL.REL.NOINC `($__internal_1_$__cuda_sm10x_tcgen05_guardrail_trap_phase_invalid_during_alloc) ;  /* 0x0000002800087944 */ /* 0x006fea0003c00000 */
.L_x_2:
[----:B------:R-:W-:Y:S05]  /*0300*/  WARPSYNC.ALL ;  /* 0x0000000000007948 */ /* 0x000fea0003800000 */
[----:B------:R-:W-:Y:S01]  /*0310*/  NOP ;  /* 0x0000000000007918 */ /* 0x000fe20000000000 */
.L_x_0:
[----:B------:R-:W3:Y:S08]  /*0320*/  S2UR UR4, SR_CgaCtaId ;  /* 0x00000000000479c3 */ /* 0x000ef00000008800 */
[----:B------:R-:W-:Y:S01]  /*0330*/  BAR.SYNC.DEFER_BLOCKING 0x0 ;  /* 0x0000000000007b1d */ /* 0x000fe20000010000 */
[----:B------:R-:W-:-:S05]  /*0340*/  LOP3.LUT R36, R0, 0xff, RZ, 0xc0, !PT ;  /* 0x000000ff00247812 */ /* 0x000fca00078ec0ff */
[----:B------:R-:W-:Y:S02]  /*0350*/  UMOV UR12, 0x400 ;  /* 0x00000400000c7882 */ /* 0x000fe40000000000 */
[----:B--2---:R-:W2:Y:S08]  /*0360*/  LDC R3, c[0x0][0x398] ;  /* 0x0000e600ff037b82 */ /* 0x004eb00000000800 */
[----:B------:R-:W4:Y:S01]  /*0370*/  LDC R7, c[0x0][0x3a0] ;  /* 0x0000e800ff077b82 */ /* 0x000f220000000800 */
[----:B---3--:R-:W-:-:S07]  /*0380*/  ULEA UR12, UR4, UR12, 0x18 ;  /* 0x0000000c040c7291 */ /* 0x008fce000f8ec0ff */
[----:B------:R-:W3:Y:S02]  /*0390*/  S2UR UR16, SR_CTAID.Y ;  /* 0x00000000001079c3 */ /* 0x000ee40000002600 */
[----:B------:R-:W5:Y:S06]  /*03a0*/  LDS R4, [UR12] ;  /* 0x0000000cff047984 */ /* 0x000f6c0008000800 */
[----:B------:R-:W-:Y:S06]  /*03b0*/  BAR.SYNC.DEFER_BLOCKING 0x0 ;  /* 0x0000000000007b1d */ /* 0x000fec0000010000 */
[----:B------:R-:W-:Y:S05]  /*03c0*/  @P2 BRA `(.L_x_5) ;  /* 0x0000000000182947 */ /* 0x000fea0003800000 */
[----:B------:R-:W-:Y:S01]  /*03d0*/  ELECT P0, URZ, PT ;  /* 0x0000000000ff782f */ /* 0x000fe20003800000 */
[----:B------:R-:W-:Y:S01]  /*03e0*/  IMAD.MOV.U32 R2, RZ, RZ, 0x1 ;  /* 0x00000001ff027424 */ /* 0x000fe200078e00ff */
[----:B------:R-:W-:Y:S01]  /*03f0*/  UMOV UR5, 0x40 ;  /* 0x0000004000057882 */ /* 0x000fe20000000000 */
[----:B------:R-:W-:Y:S01]  /*0400*/  UVIRTCOUNT.DEALLOC.SMPOOL 0x80 ;  /* 0x000000800000784c */ /* 0x000fe20000000000 */
[----:B------:R-:W-:-:S09]  /*0410*/  ULEA UR5, UR4, UR5, 0x18 ;  /* 0x0000000504057291 */ /* 0x000fd2000f8ec0ff */
[----:B------:R5:W-:Y:S03]  /*0420*/  @P0 STS.U8 [UR5], R2 ;  /* 0x00000002ff000988 */ /* 0x000be60008000005 */
.L_x_5:
[----:B------:R-:W5:Y:S01]  /*0430*/  S2UR UR4, SR_CTAID.Z ;  /* 0x00000000000479c3 */ /* 0x000f620000002700 */
[----:B------:R-:W4:Y:S01]  /*0440*/  LDCU UR5, c[0x0][0x370] ;  /* 0x00006e00ff0577ac */ /* 0x000f220008000800 */
[C---:B------:R-:W-:Y:S01]  /*0450*/  ISETP.GE.U32.AND P0, PT, R36.reuse, 0x20, PT ;  /* 0x000000202400780c */ /* 0x040fe20003f06070 */
[----:B--2--5:R-:W-:Y:S01]  /*0460*/  VIADD R2, R3, 0xffffffff ;  /* 0xffffffff03027836 */ /* 0x024fe20000000000 */
[C---:B------:R-:W-:Y:S01]  /*0470*/  ISETP.NE.U32.AND P3, PT, R36.reuse, RZ, PT ;  /* 0x000000ff2400720c */ /* 0x040fe20003f65070 */
[----:B------:R-:W2:Y:S01]  /*0480*/  LDCU UR6, c[0x0][0x374] ;  /* 0x00006e80ff0677ac */ /* 0x000ea20008000800 */
[----:B------:R-:W-:Y:S01]  /*0490*/  LEA R10, R36, UR12, 0x2 ;  /* 0x0000000c240a7c11 */ /* 0x000fe2000f8e10ff */
[----:B----4-:R-:W-:Y:S01]  /*04a0*/  VIADD R11, R7, 0xffffffff ;  /* 0xffffffff070b7836 */ /* 0x010fe20000000000 */
[----:B------:R-:W4:Y:S01]  /*04b0*/  S2UR UR7, SR_CTAID.X ;  /* 0x00000000000779c3 */ /* 0x000f220000002500 */
[----:B------:R-:W5:Y:S01]  /*04c0*/  LDCU.64 UR14, c[0x0][0x3c0] ;  /* 0x00007800ff0e77ac */ /* 0x000f620008000a00 */
[----:B------:R-:W-:Y:S01]  /*04d0*/  R2UR UR24, R4 ;  /* 0x00000000041872ca */ /* 0x000fe200000e0000 */
[----:B------:R-:W-:Y:S04]  /*04e0*/  BSSY.RECONVERGENT B0, `(.L_x_6) ;  /* 0x0000011000007945 */ /* 0x000fe80003800200 */
[----:B------:R3:W-:Y:S01]  /*04f0*/  @!P0 STS [R10], RZ ;  /* 0x000000ff0a008388 */ /* 0x0007e20000000800 */
[----:B------:R-:W-:-:S03]  /*0500*/  NOP ;  /* 0x0000000000007918 */ /* 0x000fc60000000000 */
[----:B------:R3:W-:Y:S02]  /*0510*/  @!P3 STS [UR12+0x24], R2 ;  /* 0x00002402ff00b988 */ /* 0x0007e4000800080c */
[----:B--23--:R-:W-:Y:S02]  /*0520*/  UIMAD UR4, UR4, UR6, UR16 ;  /* 0x00000006040472a4 */ /* 0x00cfe4000f8e0210 */
[----:B------:R2:W-:Y:S02]  /*0530*/  @!P3 STS [UR12+0x20], R11 ;  /* 0x0000200bff00b988 */ /* 0x0005e4000800080c */
[----:B----4-:R-:W-:-:S04]  /*0540*/  UIMAD UR4, UR4, UR5, UR7 ;  /* 0x00000005040472a4 */ /* 0x010fc8000f8e0207 */
[----:B------:R-:W-:-:S04]  /*0550*/  UIMAD UR4, UR4, 0x180, URZ ;  /* 0x00000180040478a4 */ /* 0x000fc8000f8e02ff */
[----:B-----5:R-:W-:-:S04]  /*0560*/  UIADD3 UR20, UP0, UPT, UR4, UR14, URZ ;  /* 0x0000000e04147290 */ /* 0x020fc8000ff1e0ff */
[----:B------:R-:W-:Y:S01]  /*0570*/  ULEA.HI.X.SX32 UR21, UR4, UR15, 0x1, UP0 ;  /* 0x0000000f04157291 */ /* 0x000fe200080f0eff */
[----:B--2---:R-:W-:Y:S11]  /*0580*/  @P3 BRA `(.L_x_7) ;  /* 0x0000000000183947 */ /* 0x004ff60003800000 */
[----:B------:R-:W2:Y:S01]  /*0590*/  LDS R3, [UR12+0x8] ;  /* 0x0000080cff037984 */ /* 0x000ea20008000800 */
[----:B------:R-:W3:Y:S01]  /*05a0*/  LDC.64 R8, c[0x0][0x380] ;  /* 0x0000e000ff087b82 */ /* 0x000ee20000000a00 */
[----:B------:R-:W-:Y:S02]  /*05b0*/  IMAD.MOV.U32 R4, RZ, RZ, 0x70 ;  /* 0x00000070ff047424 */ /* 0x000fe400078e00ff */
[----:B---3--:R3:W-:Y:S03]  /*05c0*/  STS.64 [UR12], R8 ;  /* 0x00000008ff007988 */ /* 0x0087e60008000a0c */
[----:B--2---:R-:W-:-:S05]  /*05d0*/  LOP3.LUT R3, R3, 0x10, R4, 0xd8, !PT ;  /* 0x0000001003037812 */ /* 0x004fca00078ed804 */
[----:B------:R3:W-:Y:S02]  /*05e0*/  STS [UR12+0x8], R3 ;  /* 0x00000803ff007988 */ /* 0x0007e4000800080c */
.L_x_7:
[----:B------:R-:W-:Y:S05]  /*05f0*/  BSYNC.RECONVERGENT B0 ;  /* 0x0000000000007941 */ /* 0x000fea0003800200 */
.L_x_6:
[----:B------:R-:W-:Y:S04]  /*0600*/  BSSY.RECONVERGENT B0, `(.L_x_8) ;  /* 0x000000a000007945 */ /* 0x000fe80003800200 */
[----:B------:R-:W-:Y:S05]  /*0610*/  @P3 BRA `(.L_x_9) ;  /* 0x0000000000203947 */ /* 0x000fea0003800000 */
[----:B---3--:R-:W2:Y:S01]  /*0620*/  LDS R3, [UR12+0x34] ;  /* 0x0000340cff037984 */ /* 0x008ea20008000800 */
[----:B------:R-:W-:Y:S02]  /*0630*/  IMAD.MOV.U32 R4, RZ, RZ, 0x1f000000 ;  /* 0x1f000000ff047424 */ /* 0x000fe400078e00ff */
[----:B------:R-:W-:Y:S01]  /*0640*/  @!P3 IMAD.MOV.U32 R5, RZ, RZ, 0x3f ;  /* 0x0000003fff05b424 */ /* 0x000fe200078e00ff */
[----:B------:R-:W3:Y:S02]  /*0650*/  @!P3 LDS R6, [UR12+0x38] ;  /* 0x0000380cff06b984 */ /* 0x000ee40008000800 */
[----:B--2---:R-:W-:Y:S02]  /*0660*/  LOP3.LUT R3, R3, 0xff000000, R4, 0xb8, !PT ;  /* 0xff00000003037812 */ /* 0x004fe400078eb804 */
[----:B---3--:R-:W-:-:S03]  /*0670*/  @!P3 LOP3.LUT R4, R6, 0xff, R5, 0xb8, !PT ;  /* 0x000000ff0604b812 */ /* 0x008fc600078eb805 */
[----:B------:R2:W-:Y:S04]  /*0680*/  STS [UR12+0x34], R3 ;  /* 0x00003403ff007988 */ /* 0x0005e8000800080c */
[----:B------:R2:W-:Y:S02]  /*0690*/  @!P3 STS [UR12+0x38], R4 ;  /* 0x00003804ff00b988 */ /* 0x0005e4000800080c */
.L_x_9:
[----:B------:R-:W-:Y:S05]  /*06a0*/  BSYNC.RECONVERGENT B0 ;  /* 0x0000000000007941 */ /* 0x000fea0003800200 */
.L_x_8:
[----:B------:R-:W-:Y:S04]  /*06b0*/  BSSY.RECONVERGENT B0, `(.L_x_10) ;  /* 0x000000e000007945 */ /* 0x000fe80003800200 */
[----:B------:R-:W-:Y:S05]  /*06c0*/  @P3 BRA `(.L_x_11) ;  /* 0x0000000000303947 */ /* 0x000fea0003800000 */
[----:B--2---:R-:W2:Y:S01]  /*06d0*/  LDS R4, [UR12+0x34] ;  /* 0x0000340cff047984 */ /* 0x004ea20008000800 */
[----:B---3--:R-:W3:Y:S03]  /*06e0*/  LDC.64 R8, c[0x0][0x3a8] ;  /* 0x0000ea00ff087b82 */ /* 0x008ee60000000a00 */
[----:B------:R-:W4:Y:S01]  /*06f0*/  LDS R3, [UR12+0x1c] ;  /* 0x00001c0cff037984 */ /* 0x000f220008000800 */
[C---:B---3--:R-:W-:Y:S01]  /*0700*/  SHF.L.U64.HI R6, R8.reuse, 0x1, R9 ;  /* 0x0000000108067819 */ /* 0x048fe20000010209 */
[----:B------:R-:W-:-:S03]  /*0710*/  IMAD.SHL.U32 R5, R8, 0x2, RZ ;  /* 0x0000000208057824 */ /* 0x000fc600078e00ff */
[--C-:B------:R-:W-:Y:S02]  /*0720*/  SHF.R.U32.HI R8, RZ, 0x4, R6.reuse ;  /* 0x00000004ff087819 */ /* 0x100fe40000011606 */
[----:B------:R-:W-:-:S05]  /*0730*/  SHF.R.U64 R5, R5, 0x4, R6 ;  /* 0x0000000405057819 */ /* 0x000fca0000001206 */
[----:B------:R5:W-:Y:S01]  /*0740*/  STS [UR12+0xc], R5 ;  /* 0x00000c05ff007988 */ /* 0x000be2000800080c */
[----:B--2---:R-:W-:Y:S02]  /*0750*/  LOP3.LUT R4, R4, 0x7, RZ, 0xb8, !PT ;  /* 0x0000000704047812 */ /* 0x004fe400078eb8ff */
[----:B----4-:R-:W-:-:S03]  /*0760*/  LOP3.LUT R3, R3, 0xf, R8, 0xb8, !PT ;  /* 0x0000000f03037812 */ /* 0x010fc600078eb808 */
[----:B------:R5:W-:Y:S04]  /*0770*/  STS [UR12+0x34], R4 ;  /* 0x00003404ff007988 */ /* 0x000be8000800080c */
[----:B------:R5:W-:Y:S02]  /*0780*/  STS [UR12+0x1c], R3 ;  /* 0x00001c03ff007988 */ /* 0x000be4000800080c */
.L_x_11:
[----:B------:R-:W-:Y:S05]  /*0790*/  BSYNC.RECONVERGENT B0 ;  /* 0x0000000000007941 */ /* 0x000fea0003800200 */
.L_x_10:
[----:B------:R-:W-:Y:S04]  /*07a0*/  BSSY.RECONVERGENT B1, `(.L_x_12) ;  /* 0x000001a000017945 */ /* 0x000fe80003800200 */
[----:B------:R-:W-:Y:S04]  /*07b0*/  BSSY.RELIABLE B0, `(.L_x_13) ;  /* 0x0000015000007945 */ /* 0x000fe80003800100 */
[----:B------:R-:W-:Y:S05]  /*07c0*/  @P3 BRA `(.L_x_14) ;  /* 0x0000000000203947 */ /* 0x000fea0003800000 */
[----:B--23-5:R-:W2:Y:S02]  /*07d0*/  LDS R3, [UR12+0x34] ;  /* 0x0000340cff037984 */ /* 0x02cea40008000800 */
[----:B--2---:R-:W-:-:S05]  /*07e0*/  LOP3.LUT R3, R3, 0x38, RZ, 0xb8, !PT ;  /* 0x0000003803037812 */ /* 0x004fca00078eb8ff */
[----:B------:R2:W-:Y:S01]  /*07f0*/  STS [UR12+0x34], R3 ;  /* 0x00003403ff007988 */ /* 0x0005e2000800080c */
[----:B------:R-:W-:Y:S05]  /*0800*/  @P3 BRA `(.L_x_15) ;  /* 0x0000000000203947 */ /* 0x000fea0003800000 */
[----:B--2---:R-:W2:Y:S01]  /*0810*/  LDS R3, [UR12+0x8] ;  /* 0x0000080cff037984 */ /* 0x004ea20008000800 */
[----:B------:R-:W-:-:S05]  /*0820*/  IMAD.MOV.U32 R4, RZ, RZ, 0x780 ;  /* 0x00000780ff047424 */ /* 0x000fca00078e00ff */
[----:B--2---:R-:W-:-:S05]  /*0830*/  LOP3.LUT R3, R3, 0x500, R4, 0xd8, !PT ;  /* 0x0000050003037812 */ /* 0x004fca00078ed804 */
[----:B------:R4:W-:Y:S02]  /*0840*/  STS [UR12+0x8], R3 ;  /* 0x00000803ff007988 */ /* 0x0009e4000800080c */
.L_x_14:
[----:B------:R-:W-:Y:S05]  /*0850*/  @P3 BRA `(.L_x_16) ;  /* 0x0000000000283947 */ /* 0x000fea0003800000 */
[----:B--2345:R-:W2:Y:S02]  /*0860*/  LDS R3, [UR12+0x8] ;  /* 0x0000080cff037984 */ /* 0x03cea40008000800 */
[----:B--2---:R-:W-:-:S05]  /*0870*/  LOP3.LUT R3, R3, 0x1800, RZ, 0xb8, !PT ;  /* 0x0000180003037812 */ /* 0x004fca00078eb8ff */
[----:B------:R3:W-:Y:S02]  /*0880*/  STS [UR12+0x8], R3 ;  /* 0x00000803ff007988 */ /* 0x0007e4000800080c */
.L_x_15:
[----:B------:R-:W-:Y:S05]  /*0890*/  @P3 BREAK.RELIABLE B0 ;  /* 0x0000000000003942 */ /* 0x000fea0003800100 */
[----:B------:R-:W-:Y:S05]  /*08a0*/  @P3 BRA `(.L_x_17) ;  /* 0x0000000000243947 */ /* 0x000fea0003800000 */
[----:B------:R-:W4:Y:S01]  /*08b0*/  LDS R4, [UR12+0x8] ;  /* 0x0000080cff047984 */ /* 0x000f220008000800 */
[----:B--23--:R-:W-:-:S05]  /*08c0*/  IMAD.MOV.U32 R3, RZ, RZ, 0x6000 ;  /* 0x00006000ff037424 */ /* 0x00cfca00078e00ff */
[----:B----4-:R-:W-:-:S04]  /*08d0*/  LOP3.LUT R3, R4, 0x4000, R3, 0xd8, !PT ;  /* 0x0000400004037812 */ /* 0x010fc800078ed803 */
[----:B------:R-:W-:-:S05]  /*08e0*/  LOP3.LUT R3, R3, 0x400000, RZ, 0xb8, !PT ;  /* 0x0040000003037812 */ /* 0x000fca00078eb8ff */
[----:B------:R2:W-:Y:S02]  /*08f0*/  STS [UR12+0x8], R3 ;  /* 0x00000803ff007988 */ /* 0x0005e4000800080c */
.L_x_16:
[----:B------:R-:W-:Y:S05]  /*0900*/  BSYNC.RELIABLE B0 ;  /* 0x0000000000007941 */ /* 0x000fea0003800100 */
.L_x_13:
[----:B--2345:R-:W2:Y:S02]  /*0910*/  @!P3 LDS R3, [UR12+0x8] ;  /* 0x0000080cff03b984 */ /* 0x03cea40008000800 */
[----:B--2---:R-:W-:-:S05]  /*0920*/  @!P3 LOP3.LUT R3, R3, 0x8000, RZ, 0xb8, !PT ;  /* 0x000080000303b812 */ /* 0x004fca00078eb8ff */
[----:B------:R4:W-:Y:S02]  /*0930*/  @!P3 STS [UR12+0x8], R3 ;  /* 0x00000803ff00b988 */ /* 0x0009e4000800080c */
.L_x_17:
[----:B------:R-:W-:Y:S05]  /*0940*/  BSYNC.RECONVERGENT B1 ;  /* 0x0000000000017941 */ /* 0x000fea0003800200 */
.L_x_12:
[----:B------:R-:W-:Y:S05]  /*0950*/  WARPSYNC.ALL ;  /* 0x0000000000007948 */ /* 0x000fea0003800000 */
[----:B------:R-:W-:Y:S01]  /*0960*/  NOP ;  /* 0x0000000000007918 */ /* 0x000fe20000000000 */
[----:B--234-:R-:W2:Y:S02]  /*0970*/  LDC R3, c[0x0][0x39c] ;  /* 0x0000e700ff037b82 */ /* 0x01cea40000000800 */
[----:B--2---:R-:W-:Y:S01]  /*0980*/  VIADD R3, R3, 0xffffffff ;  /* 0xffffffff03037836 */ /* 0x004fe20000000000 */
[----:B------:R-:W-:Y:S06]  /*0990*/  @P0 BRA `(.L_x_18) ;  /* 0x0000000000300947 */ /* 0x000fec0003800000 */
[----:B------:R-:W2:Y:S01]  /*09a0*/  S2R R4, SR_LANEID ;  /* 0x0000000000047919 */ /* 0x000ea20000000000 */
[----:B------:R-:W-:Y:S05]  /*09b0*/  WARPSYNC.ALL ;  /* 0x0000000000007948 */ /* 0x000fea0003800000 */
[----:B------:R-:W-:Y:S01]  /*09c0*/  NOP ;  /* 0x0000000000007918 */ /* 0x000fe20000000000 */
[----:B--2---:R-:W-:-:S05]  /*09d0*/  IMAD.SHL.U32 R6, R4, 0x4, RZ ;  /* 0x0000000404067824 */ /* 0x004fca00078e00ff */
[----:B------:R-:W2:Y:S01]  /*09e0*/  LDS R9, [R6+UR12] ;  /* 0x0000000c06097984 */ /* 0x000ea20008000800 */
[----:B------:R-:W-:-:S05]  /*09f0*/  IADD3 R4, P1, PT, R6, UR20, RZ ;  /* 0x0000001406047c10 */ /* 0x000fca000ff3e0ff */
[----:B------:R-:W-:-:S05]  /*0a00*/  IMAD.X R5, RZ, RZ, UR21, P1 ;  /* 0x00000015ff057e24 */ /* 0x000fca00088e06ff */
[----:B--2---:R2:W3:Y:S01]  /*0a10*/  ATOMG.E.EXCH.STRONG.GPU PT, RZ, [R4], R9 ;  /* 0x0000000904ff73a8 */ /* 0x0044e200041ee100 */
[----:B------:R-:W-:-:S04]  /*0a20*/  DEPBAR {5,4,3,2,1,0} ;  /* 0x0000003f0000791a */ /* 0x000fc80000000000 */
[----:B------:R-:W4:Y:S02]  /*0a30*/  CCTL.E.C.LDCU.IV.DEEP [UR20] ;  /* 0x0000000014007540 */ /* 0x000f240009c08000 */
[----:B----4-:R2:W-:Y:S01]  /*0a40*/  UTMACCTL.IV [UR20] ;  /* 0x00000000140079b9 */ /* 0x0105e20008000000 */
[----:B------:R-:W-:Y:S01]  /*0a50*/  NOP ;  /* 0x0000000000007918 */ /* 0x000fe20000000000 */
.L_x_18:
[----:B------:R-:W-:Y:S05]  /*0a60*/  @P0 BRA `(.L_x_19) ;  /* 0x00000000000c0947 */ /* 0x000fea0003800000 */
[----:B------:R0:W-:Y:S01]  /*0a70*/  UTMACMDFLUSH ;  /* 0x00000000000079b7 */ /* 0x0001e20000000000 */
[----:B------:R-:W-:Y:S05]  /*0a80*/  @P0 BRA `(.L_x_19) ;  /* 0x0000000000040947 */ /* 0x000fea0003800000 */
[----:B------:R-:W-:-:S04]  /*0a90*/  DEPBAR.LE SB0, 0x0 ;  /* 0x000080000000791a */ /* 0x000fc80000000000 */
.L_x_19:
[----:B------:R-:W-:Y:S05]  /*0aa0*/  WARPSYNC.ALL ;  /* 0x0000000000007948 */ /* 0x000fea0003800000 */
[----:B------:R-:W-:Y:S01]  /*0ab0*/  NOP ;  /* 0x0000000000007918 */ /* 0x000fe20000000000 */
[----:B---3--:R-:W-:Y:S06]  /*0ac0*/  BAR.SYNC.DEFER_BLOCKING 0x0 ;  /* 0x0000000000007b1d */ /* 0x008fec0000010000 */
[----:B------:R-:W-:Y:S02]  /*0ad0*/  BSSY.RECONVERGENT B1, `(.L_x_20) ;  /* 0x000000b000017945 */ /* 0x000fe40003800200 */
[----:B------:R-:W-:Y:S06]  /*0ae0*/  BAR.SYNC.DEFER_BLOCKING 0x0 ;  /* 0x0000000000007b1d */ /* 0x000fec0000010000 */
[----:B------:R3:W-:Y:S01]  /*0af0*/  @!P0 STS [R10], RZ ;  /* 0x000000ff0a008388 */ /* 0x0007e20000000800 */
[----:B------:R-:W-:Y:S01]  /*0b00*/  NOP ;  /* 0x0000000000007918 */ /* 0x000fe20000000000 */
[----:B------:R-:W-:Y:S05]  /*0b10*/  @P3 BRA `(.L_x_21) ;  /* 0x0000000000183947 */ /* 0x000fea0003800000 */
[----:B--2---:R-:W2:Y:S01]  /*0b20*/  LDS R4, [UR12+0x8] ;  /* 0x0000080cff047984 */ /* 0x004ea20008000800 */
[----:B------:R-:W4:Y:S01]  /*0b30*/  LDC.64 R8, c[0x0][0x388] ;  /* 0x0000e200ff087b82 */ /* 0x000f220000000a00 */
[----:B------:R-:W-:Y:S02]  /*0b40*/  IMAD.MOV.U32 R5, RZ, RZ, 0x70 ;  /* 0x00000070ff057424 */ /* 0x000fe400078e00ff */
[----:B----4-:R4:W-:Y:S03]  /*0b50*/  STS.64 [UR12], R8 ;  /* 0x00000008ff007988 */ /* 0x0109e60008000a0c */
[----:B--2---:R-:W-:-:S05]  /*0b60*/  LOP3.LUT R4, R4, 0x10, R5, 0xd8, !PT ;  /* 0x0000001004047812 */ /* 0x004fca00078ed805 */
[----:B------:R4:W-:Y:S02]  /*0b70*/  STS [UR12+0x8], R4 ;  /* 0x00000804ff007988 */ /* 0x0009e4000800080c */
.L_x_21:
[----:B--2---:R-:W-:Y:S05]  /*0b80*/  BSYNC.RECONVERGENT B1 ;  /* 0x0000000000017941 */ /* 0x004fea0003800200 */
.L_x_20:
[----:B------:R-:W-:Y:S04]  /*0b90*/  BSSY.RECONVERGENT B1, `(.L_x_22) ;  /* 0x000000a000017945 */ /* 0x000fe80003800200 */
[----:B------:R-:W-:Y:S05]  /*0ba0*/  @P3 BRA `(.L_x_23) ;  /* 0x0000000000203947 */ /* 0x000fea0003800000 */
[----:B----4-:R-:W2:Y:S01]  /*0bb0*/  LDS R4, [UR12+0x34] ;  /* 0x0000340cff047984 */ /* 0x010ea20008000800 */
[----:B------:R-:W-:Y:S02]  /*0bc0*/  IMAD.MOV.U32 R5, RZ, RZ, 0x3f000000 ;  /* 0x3f000000ff057424 */ /* 0x000fe400078e00ff */
[----:B------:R-:W-:Y:S01]  /*0bd0*/  @!P3 IMAD.MOV.U32 R6, RZ, RZ, 0x1f ;  /* 0x0000001fff06b424 */ /* 0x000fe200078e00ff */
[----:B------:R-:W4:Y:S02]  /*0be0*/  @!P3 LDS R9, [UR12+0x38] ;  /* 0x0000380cff09b984 */ /* 0x000f240008000800 */
[----:B--2---:R-:W-:Y:S02]  /*0bf0*/  LOP3.LUT R4, R4, 0xff000000, R5, 0xb8, !PT ;  /* 0xff00000004047812 */ /* 0x004fe400078eb805 */
[----:B----4-:R-:W-:-:S03]  /*0c00*/  @!P3 LOP3.LUT R5, R9, 0xff, R6, 0xb8, !PT ;  /* 0x000000ff0905b812 */ /* 0x010fc600078eb806 */
[----:B------:R2:W-:Y:S04]  /*0c10*/  STS [UR12+0x34], R4 ;  /* 0x00003404ff007988 */ /* 0x0005e8000800080c */
[----:B------:R2:W-:Y:S02]  /*0c20*/  @!P3 STS [UR12+0x38], R5 ;  /* 0x00003805ff00b988 */ /* 0x0005e4000800080c */
.L_x_23:
[----:B------:R-:W-:Y:S05]  /*0c30*/  BSYNC.RECONVERGENT B1 ;  /* 0x0000000000017941 */ /* 0x000fea0003800200 */
.L_x_22:
[----:B------:R-:W-:Y:S04]  /*0c40*/  BSSY.RECONVERGENT B1, `(.L_x_24) ;  /* 0x0000004000017945 */ /* 0x000fe80003800200 */
[----:B------:R-:W-:Y:S05]  /*0c50*/  @P3 BRA `(.L_x_25) ;  /* 0x0000000000083947 */ /* 0x000fea0003800000 */
[----:B------:R5:W-:Y:S04]  /*0c60*/  STS [UR12+0x24], R11 ;  /* 0x0000240bff007988 */ /* 0x000be8000800080c */
[----:B------:R5:W-:Y:S02]  /*0c70*/  STS [UR12+0x20], R3 ;  /* 0x00002003ff007988 */ /* 0x000be4000800080c */
.L_x_25:
[----:B------:R-:W-:Y:S05]  /*0c80*/  BSYNC.RECONVERGENT B1 ;  /* 0x0000000000017941 */ /* 0x000fea0003800200 */
.L_x_24:
[----:B------:R-:W-:Y:S04]  /*0c90*/  BSSY.RECONVERGENT B1, `(.L_x_26) ;  /* 0x000000e000017945 */ /* 0x000fe80003800200 */
[----:B------:R-:W-:Y:S05]  /*0ca0*/  @P3 BRA `(.L_x_27) ;  /* 0x0000000000303947 */ /* 0x000fea0003800000 */
[----:B--2---:R-:W2:Y:S01]  /*0cb0*/  LDS R5, [UR12+0x34] ;  /* 0x0000340cff057984 */ /* 0x004ea20008000800 */
[----:B----4-:R-:W4:Y:S03]  /*0cc0*/  LDC.64 R8, c[0x0][0x3b0] ;  /* 0x0000ec00ff087b82 */ /* 0x010f260000000a00 */
[----:B------:R-:W3:Y:S01]  /*0cd0*/  LDS R4, [UR12+0x1c] ;  /* 0x00001c0cff047984 */ /* 0x000ee20008000800 */
[C---:B----4-:R-:W-:Y:S01]  /*0ce0*/  SHF.L.U64.HI R9, R8.reuse, 0x1, R9 ;  /* 0x0000000108097819 */ /* 0x050fe20000010209 */
[----:B------:R-:W-:-:S03]  /*0cf0*/  IMAD.SHL.U32 R6, R8, 0x2, RZ ;  /* 0x0000000208067824 */ /* 0x000fc600078e00ff */
[--C-:B-----5:R-:W-:Y:S02]  /*0d00*/  SHF.R.U32.HI R11, RZ, 0x4, R9.reuse ;  /* 0x00000004ff0b7819 */ /* 0x120fe40000011609 */
[----:B------:R-:W-:-:S05]  /*0d10*/  SHF.R.U64 R6, R6, 0x4, R9 ;  /* 0x0000000406067819 */ /* 0x000fca0000001209 */
[----:B------:R4:W-:Y:S01]  /*0d20*/  STS [UR12+0xc], R6 ;  /* 0x00000c06ff007988 */ /* 0x0009e2000800080c */
[----:B--2---:R-:W-:Y:S02]  /*0d30*/  LOP3.LUT R5, R5, 0x7, RZ, 0xb8, !PT ;  /* 0x0000000705057812 */ /* 0x004fe400078eb8ff */
[----:B---3--:R-:W-:-:S03]  /*0d40*/  LOP3.LUT R4, R4, 0xf, R11, 0xb8, !PT ;  /* 0x0000000f04047812 */ /* 0x008fc600078eb80b */
[----:B------:R4:W-:Y:S04]  /*0d50*/  STS [UR12+0x34], R5 ;  /* 0x00003405ff007988 */ /* 0x0009e8000800080c */
[----:B------:R4:W-:Y:S02]  /*0d60*/  STS [UR12+0x1c], R4 ;  /* 0x00001c04ff007988 */ /* 0x0009e4000800080c */
.L_x_27:
[----:B------:R-:W-:Y:S05]  /*0d70*/  BSYNC.RECONVERGENT B1 ;  /* 0x0000000000017941 */ /* 0x000fea0003800200 */
.L_x_26:
[----:B------:R-:W-:Y:S04]  /*0d80*/  BSSY.RECONVERGENT B2, `(.L_x_28) ;  /* 0x000001a000027945 */ /* 0x000fe80003800200 */
[----:B------:R-:W-:Y:S04]  /*0d90*/  BSSY.RELIABLE B1, `(.L_x_29) ;  /* 0x0000015000017945 */ /* 0x000fe80003800100 */
[----:B------:R-:W-:Y:S05]  /*0da0*/  @P3 BRA `(.L_x_30) ;  /* 0x0000000000203947 */ /* 0x000fea0003800000 */
[----:B--2-4-:R-:W2:Y:S02]  /*0db0*/  LDS R4, [UR12+0x34] ;  /* 0x0000340cff047984 */ /* 0x014ea40008000800 */
[----:B--2---:R-:W-:-:S05]  /*0dc0*/  LOP3.LUT R4, R4, 0x38, RZ, 0xb8, !PT ;  /* 0x0000003804047812 */ /* 0x004fca00078eb8ff */
[----:B------:R2:W-:Y:S01]  /*0dd0*/  STS [UR12+0x34], R4 ;  /* 0x00003404ff007988 */ /* 0x0005e2000800080c */
[----:B------:R-:W-:Y:S05]  /*0de0*/  @P3 BRA `(.L_x_31) ;  /* 0x0000000000203947 */ /* 0x000fea0003800000 */
[----:B--2---:R-:W2:Y:S01]  /*0df0*/  LDS R4, [UR12+0x8] ;  /* 0x0000080cff047984 */ /* 0x004ea20008000800 */
[----:B------:R-:W-:-:S05]  /*0e00*/  IMAD.MOV.U32 R5, RZ, RZ, 0x780 ;  /* 0x00000780ff057424 */ /* 0x000fca00078e00ff */
[----:B--2---:R-:W-:-:S05]  /*0e10*/  LOP3.LUT R4, R4, 0x500, R5, 0xd8, !PT ;  /* 0x0000050004047812 */ /* 0x004fca00078ed805 */
[----:B------:R2:W-:Y:S02]  /*0e20*/  STS [UR12+0x8], R4 ;  /* 0x00000804ff007988 */ /* 0x0005e4000800080c */
.L_x_30:
[----:B------:R-:W-:Y:S05]  /*0e30*/  @P3 BRA `(.L_x_32) ;  /* 0x0000000000283947 */ /* 0x000fea0003800000 */
[----:B--2-4-:R-:W2:Y:S02]  /*0e40*/  LDS R4, [UR12+0x8] ;  /* 0x0000080cff047984 */ /* 0x014ea40008000800 */
[----:B--2---:R-:W-:-:S05]  /*0e50*/  LOP3.LUT R4, R4, 0x1800, RZ, 0xb8, !PT ;  /* 0x0000180004047812 */ /* 0x004fca00078eb8ff */
[----:B------:R4:W-:Y:S02]  /*0e60*/  STS [UR12+0x8], R4 ;  /* 0x00000804ff007988 */ /* 0x0009e4000800080c */
.L_x_31:
[----:B------:R-:W-:Y:S05]  /*0e70*/  @P3 BREAK.RELIABLE B1 ;  /* 0x0000000000013942 */ /* 0x000fea0003800100 */
[----:B------:R-:W-:Y:S05]  /*0e80*/  @P3 BRA `(.L_x_33) ;  /* 0x0000000000243947 */ /* 0x000fea0003800000 */
[----:B--2-4-:R-:W2:Y:S01]  /*0e90*/  LDS R4, [UR12+0x8] ;  /* 0x0000080cff047984 */ /* 0x014ea20008000800 */
[----:B------:R-:W-:-:S05]  /*0ea0*/  IMAD.MOV.U32 R5, RZ, RZ, 0x6000 ;  /* 0x00006000ff057424 */ /* 0x000fca00078e00ff */
[----:B--2---:R-:W-:-:S04]  /*0eb0*/  LOP3.LUT R4, R4, 0x6000, R5, 0xd8, !PT ;  /* 0x0000600004047812 */ /* 0x004fc800078ed805 */
[----:B------:R-:W-:-:S05]  /*0ec0*/  LOP3.LUT R4, R4, 0x400000, RZ, 0xb8, !PT ;  /* 0x0040000004047812 */ /* 0x000fca00078eb8ff */
[----:B------:R2:W-:Y:S02]  /*0ed0*/  STS [UR12+0x8], R4 ;  /* 0x00000804ff007988 */ /* 0x0005e4000800080c */
.L_x_32:
[----:B------:R-:W-:Y:S05]  /*0ee0*/  BSYNC.RELIABLE B1 ;  /* 0x0000000000017941 */ /* 0x000fea0003800100 */
.L_x_29:
[----:B--2-4-:R-:W2:Y:S02]  /*0ef0*/  @!P3 LDS R4, [UR12+0x8] ;  /* 0x0000080cff04b984 */ /* 0x014ea40008000800 */
[----:B--2---:R-:W-:-:S05]  /*0f00*/  @!P3 LOP3.LUT R4, R4, 0x8000, RZ, 0xb8, !PT ;  /* 0x000080000404b812 */ /* 0x004fca00078eb8ff */
[----:B------:R2:W-:Y:S02]  /*0f10*/  @!P3 STS [UR12+0x8], R4 ;  /* 0x00000804ff00b988 */ /* 0x0005e4000800080c */
.L_x_33:
[----:B------:R-:W-:Y:S05]  /*0f20*/  BSYNC.RECONVERGENT B2 ;  /* 0x0000000000027941 */ /* 0x000fea0003800200 */
.L_x_28:
[----:B------:R-:W-:Y:S05]  /*0f30*/  WARPSYNC.ALL ;  /* 0x0000000000007948 */ /* 0x000fea0003800000 */
[----:B------:R-:W-:Y:S01]  /*0f40*/  NOP ;  /* 0x0000000000007918 */ /* 0x000fe20000000000 */
[----:B------:R-:W-:-:S04]  /*0f50*/  UIADD3 UR5, UPT, UPT, UR4, 0x80, URZ ;  /* 0x0000008004057890 */ /* 0x000fc8000fffe0ff */
[----:B------:R-:W-:-:S04]  /*0f60*/  UIADD3 UR22, UP0, UPT, UR5, UR14, URZ ;  /* 0x0000000e05167290 */ /* 0x000fc8000ff1e0ff */
[----:B------:R-:W-:Y:S01]  /*0f70*/  ULEA.HI.X.SX32 UR23, UR5, UR15, 0x1, UP0 ;  /* 0x0000000f05177291 */ /* 0x000fe200080f0eff */
[----:B------:R-:W-:Y:S11]  /*0f80*/  @P0 BRA `(.L_x_34) ;  /* 0x0000000000300947 */ /* 0x000ff60003800000 */
[----:B--2-4-:R-:W2:Y:S01]  /*0f90*/  S2R R4, SR_LANEID ;  /* 0x0000000000047919 */ /* 0x014ea20000000000 */
[----:B------:R-:W-:Y:S05]  /*0fa0*/  WARPSYNC.ALL ;  /* 0x0000000000007948 */ /* 0x000fea0003800000 */
[----:B------:R-:W-:Y:S01]  /*0fb0*/  NOP ;  /* 0x0000000000007918 */ /* 0x000fe20000000000 */
[----:B--2---:R-:W-:-:S05]  /*0fc0*/  IMAD.SHL.U32 R6, R4, 0x4, RZ ;  /* 0x0000000404067824 */ /* 0x004fca00078e00ff */
[----:B------:R-:W2:Y:S01]  /*0fd0*/  LDS R9, [R6+UR12] ;  /* 0x0000000c06097984 */ /* 0x000ea20008000800 */
[----:B------:R-:W-:-:S05]  /*0fe0*/  IADD3 R4, P1, PT, R6, UR22, RZ ;  /* 0x0000001606047c10 */ /* 0x000fca000ff3e0ff */
[----:B------:R-:W-:-:S05]  /*0ff0*/  IMAD.X R5, RZ, RZ, UR23, P1 ;  /* 0x00000017ff057e24 */ /* 0x000fca00088e06ff */
[----:B--2---:R2:W4:Y:S01]  /*1000*/  ATOMG.E.EXCH.STRONG.GPU PT, RZ, [R4], R9 ;  /* 0x0000000904ff73a8 */ /* 0x00452200041ee100 */
[----:B------:R-:W-:-:S04]  /*1010*/  DEPBAR {5,4,3,2,1,0} ;  /* 0x0000003f0000791a */ /* 0x000fc80000000000 */
[----:B------:R-:W3:Y:S02]  /*1020*/  CCTL.E.C.LDCU.IV.DEEP [UR22] ;  /* 0x0000000016007540 */ /* 0x000ee40009c08000 */
[----:B---3--:R2:W-:Y:S01]  /*1030*/  UTMACCTL.IV [UR22] ;  /* 0x00000000160079b9 */ /* 0x0085e20008000000 */
[----:B------:R-:W-:Y:S01]  /*1040*/  NOP ;  /* 0x0000000000007918 */ /* 0x000fe20000000000 */
.L_x_34:
[----:B------:R-:W-:Y:S05]  /*1050*/  @P0 BRA `(.L_x_35) ;  /* 0x00000000000c0947 */ /* 0x000fea0003800000 */
[----:B------:R0:W-:Y:S01]  /*1060*/  UTMACMDFLUSH ;  /* 0x00000000000079b7 */ /* 0x0001e20000000000 */
[----:B------:R-:W-:Y:S05]  /*1070*/  @P0 BRA `(.L_x_35) ;  /* 0x0000000000040947 */ /* 0x000fea0003800000 */
[----:B------:R-:W-:-:S04]  /*1080*/  DEPBAR.LE SB0, 0x0 ;  /* 0x000080000000791a */ /* 0x000fc80000000000 */
.L_x_35:
[----:B------:R-:W-:Y:S05]  /*1090*/  WARPSYNC.ALL ;  /* 0x0000000000007948 */ /* 0x000fea0003800000 */
[----:B------:R-:W-:Y:S01]  /*10a0*/  NOP ;  /* 0x0000000000007918 */ /* 0x000fe20000000000 */
[----:B----4-:R-:W-:Y:S06]  /*10b0*/  BAR.SYNC.DEFER_BLOCKING 0x0 ;  /* 0x0000000000007b1d */ /* 0x010fec0000010000 */
[----:B------:R-:W-:Y:S02]  /*10c0*/  BSSY.RECONVERGENT B2, `(.L_x_36) ;  /* 0x000000b000027945 */ /* 0x000fe40003800200 */
[----:B------:R-:W-:Y:S06]  /*10d0*/  BAR.SYNC.DEFER_BLOCKING 0x0 ;  /* 0x0000000000007b1d */ /* 0x000fec0000010000 */
[----:B------:R4:W-:Y:S01]  /*10e0*/  @!P0 STS [R10], RZ ;  /* 0x000000ff0a008388 */ /* 0x0009e20000000800 */
[----:B------:R-:W-:Y:S01]  /*10f0*/  NOP ;  /* 0x0000000000007918 */ /* 0x000fe20000000000 */
[----:B------:R-:W-:Y:S05]  /*1100*/  @P3 BRA `(.L_x_37) ;  /* 0x0000000000183947 */ /* 0x000fea0003800000 */
[----:B--2---:R-:W2:Y:S01]  /*1110*/  LDS R4, [UR12+0x8] ;  /* 0x0000080cff047984 */ /* 0x004ea20008000800 */
[----:B------:R-:W3:Y:S01]  /*1120*/  LDC.64 R8, c[0x0][0x390] ;  /* 0x0000e400ff087b82 */ /* 0x000ee20000000a00 */
[----:B------:R-:W-:Y:S02]  /*1130*/  IMAD.MOV.U32 R5, RZ, RZ, 0x70 ;  /* 0x00000070ff057424 */ /* 0x000fe400078e00ff */
[----:B---3--:R3:W-:Y:S03]  /*1140*/  STS.64 [UR12], R8 ;  /* 0x00000008ff007988 */ /* 0x0087e60008000a0c */
[----:B--2---:R-:W-:-:S05]  /*1150*/  LOP3.LUT R4, R4, 0x10, R5, 0xd8, !PT ;  /* 0x0000001004047812 */ /* 0x004fca00078ed805 */
[----:B------:R3:W-:Y:S02]  /*1160*/  STS [UR12+0x8], R4 ;  /* 0x00000804ff007988 */ /* 0x0007e4000800080c */
.L_x_37:
[----:B--2---:R-:W-:Y:S05]  /*1170*/  BSYNC.RECONVERGENT B2 ;  /* 0x0000000000027941 */ /* 0x004fea0003800200 */
.L_x_36:
[----:B------:R-:W-:Y:S04]  /*1180*/  BSSY.RECONVERGENT B3, `(.L_x_38) ;  /* 0x0000011000037945 */ /* 0x000fe80003800200 */
[----:B------:R-:W-:Y:S04]  /*1190*/  BSSY.RELIABLE B2, `(.L_x_39) ;  /* 0x000000e000027945 */ /* 0x000fe80003800100 */
[----:B------:R-:W-:Y:S05]  /*11a0*/  @P3 BRA `(.L_x_40) ;  /* 0x0000000000243947 */ /* 0x000fea0003800000 */
[----:B---3--:R-:W2:Y:S01]  /*11b0*/  LDS R4, [UR12+0x34] ;  /* 0x0000340cff047984 */ /* 0x008ea20008000800 */
[----:B------:R-:W-:-:S05]  /*11c0*/  IMAD.MOV.U32 R5, RZ, RZ, 0x3f000000 ;  /* 0x3f000000ff057424 */ /* 0x000fca00078e00ff */
[----:B--2---:R-:W-:-:S05]  /*11d0*/  LOP3.LUT R4, R4, 0xff000000, R5, 0xb8, !PT ;  /* 0xff00000004047812 */ /* 0x004fca00078eb805 */
[----:B------:R2:W-:Y:S01]  /*11e0*/  STS [UR12+0x34], R4 ;  /* 0x00003404ff007988 */ /* 0x0005e2000800080c */
[----:B------:R-:W-:Y:S05]  /*11f0*/  @P3 BRA `(.L_x_41) ;  /* 0x00000000001c3947 */ /* 0x000fea0003800000 */
[----:B--2---:R-:W2:Y:S01]  /*1200*/  LDS R4, [UR12+0x38] ;  /* 0x0000380cff047984 */ /* 0x004ea20008000800 */
[----:B------:R-:W-:-:S05]  /*1210*/  IMAD.MOV.U32 R5, RZ, RZ, 0x3f ;  /* 0x0000003fff057424 */ /* 0x000fca00078e00ff */
[----:B--2---:R-:W-:-:S05]  /*1220*/  LOP3.LUT R4, R4, 0xff, R5, 0xb8, !PT ;  /* 0x000000ff04047812 */ /* 0x004fca00078eb805 */
[----:B------:R2:W-:Y:S02]  /*1230*/  STS [UR12+0x38], R4 ;  /* 0x00003804ff007988 */ /* 0x0005e4000800080c */
.L_x_40:
[----:B------:R-:W-:Y:S05]  /*1240*/  @P3 BREAK.RELIABLE B2 ;  /* 0x0000000000023942 */ /* 0x000fea0003800100 */
[----:B------:R-:W-:Y:S05]  /*1250*/  @P3 BRA `(.L_x_42) ;  /* 0x00000000000c3947 */ /* 0x000fea0003800000 */
[----:B------:R2:W-:Y:S02]  /*1260*/  STS [UR12+0x20], R3 ;  /* 0x00002003ff007988 */ /* 0x0005e4000800080c */
.L_x_41:
[----:B------:R-:W-:Y:S05]  /*1270*/  BSYNC.RELIABLE B2 ;  /* 0x0000000000027941 */ /* 0x000fea0003800100 */
.L_x_39:
[----:B------:R2:W-:Y:S02]  /*1280*/  @!P3 STS [UR12+0x24], R2 ;  /* 0x00002402ff00b988 */ /* 0x0005e4000800080c */
.L_x_42:
[----:B------:R-:W-:Y:S05]  /*1290*/  BSYNC.RECONVERGENT B3 ;  /* 0x0000000000037941 */ /* 0x000fea0003800200 */
.L_x_38:
[----:B------:R-:W-:Y:S05]  /*12a0*/  WARPSYNC.ALL ;  /* 0x0000000000007948 */ /* 0x000fea0003800000 */
[----:B------:R-:W-:Y:S01]  /*12b0*/  NOP ;  /* 0x0000000000007918 */ /* 0x000fe20000000000 */
[----:B------:R-:W-:Y:S04]  /*12c0*/  BSSY.RECONVERGENT B3, `(.L_x_43) ;  /* 0x000000e000037945 */ /* 0x000fe80003800200 */
[----:B------:R-:W-:Y:S05]  /*12d0*/  @P3 BRA `(.L_x_44) ;  /* 0x0000000000303947 */ /* 0x000fea0003800000 */
[----:B--2--5:R-:W2:Y:S01]  /*12e0*/  LDS R3, [UR12+0x34] ;  /* 0x0000340cff037984 */ /* 0x024ea20008000800 */
[----:B---3--:R-:W3:Y:S03]  /*12f0*/  LDC.64 R4, c[0x0][0x3b8] ;  /* 0x0000ee00ff047b82 */ /* 0x008ee60000000a00 */
[----:B------:R-:W5:Y:S01]  /*1300*/  LDS R2, [UR12+0x1c] ;  /* 0x00001c0cff027984 */ /* 0x000f620008000800 */
[C---:B---3--:R-:W-:Y:S01]  /*1310*/  SHF.L.U64.HI R5, R4.reuse, 0x1, R5 ;  /* 0x0000000104057819 */ /* 0x048fe20000010205 */
[----:B------:R-:W-:-:S03]  /*1320*/  IMAD.SHL.U32 R4, R4, 0x2, RZ ;  /* 0x0000000204047824 */ /* 0x000fc600078e00ff */
[--C-:B------:R-:W-:Y:S02]  /*1330*/  SHF.R.U32.HI R9, RZ, 0x4, R5.reuse ;  /* 0x00000004ff097819 */ /* 0x100fe40000011605 */
[----:B------:R-:W-:-:S05]  /*1340*/  SHF.R.U64 R4, R4, 0x4, R5 ;  /* 0x0000000404047819 */ /* 0x000fca0000001205 */
[----:B------:R3:W-:Y:S01]  /*1350*/  STS [UR12+0xc], R4 ;  /* 0x00000c04ff007988 */ /* 0x0007e2000800080c */
[----:B--2---:R-:W-:Y:S02]  /*1360*/  LOP3.LUT R3, R3, 0x7, RZ, 0xb8, !PT ;  /* 0x0000000703037812 */ /* 0x004fe400078eb8ff */
[----:B-----5:R-:W-:-:S03]  /*1370*/  LOP3.LUT R2, R2, 0xf, R9, 0xb8, !PT ;  /* 0x0000000f02027812 */ /* 0x020fc600078eb809 */
[----:B------:R3:W-:Y:S04]  /*1380*/  STS [UR12+0x34], R3 ;  /* 0x00003403ff007988 */ /* 0x0007e8000800080c */
[----:B------:R3:W-:Y:S02]  /*1390*/  STS [UR12+0x1c], R2 ;  /* 0x00001c02ff007988 */ /* 0x0007e4000800080c */
.L_x_44:
[----:B------:R-:W-:Y:S05]  /*13a0*/  BSYNC.RECONVERGENT B3 ;  /* 0x0000000000037941 */ /* 0x000fea0003800200 */
.L_x_43:
[----:B------:R-:W-:Y:S04]  /*13b0*/  BSSY.RECONVERGENT B4, `(.L_x_45) ;  /* 0x000001a000047945 */ /* 0x000fe80003800200 */
[----:B------:R-:W-:Y:S04]  /*13c0*/  BSSY.RELIABLE B3, `(.L_x_46) ;  /* 0x0000015000037945 */ /* 0x000fe80003800100 */
[----:B------:R-:W-:Y:S05]  /*13d0*/  @P3 BRA `(.L_x_47) ;  /* 0x0000000000203947 */ /* 0x000fea0003800000 */
[----:B--23--:R-:W2:Y:S02]  /*13e0*/  LDS R2, [UR12+0x34] ;  /* 0x0000340cff027984 */ /* 0x00cea40008000800 */
[----:B--2---:R-:W-:-:S05]  /*13f0*/  LOP3.LUT R2, R2, 0x38, RZ, 0xb8, !PT ;  /* 0x0000003802027812 */ /* 0x004fca00078eb8ff */
[----:B------:R2:W-:Y:S01]  /*1400*/  STS [UR12+0x34], R2 ;  /* 0x00003402ff007988 */ /* 0x0005e2000800080c */
[----:B------:R-:W-:Y:S05]  /*1410*/  @P3 BRA `(.L_x_48) ;  /* 0x0000000000203947 */ /* 0x000fea0003800000 */
[----:B--2---:R-:W2:Y:S01]  /*1420*/  LDS R2, [UR12+0x8] ;  /* 0x0000080cff027984 */ /* 0x004ea20008000800 */
[----:B-----5:R-:W-:-:S05]  /*1430*/  IMAD.MOV.U32 R3, RZ, RZ, 0x780 ;  /* 0x00000780ff037424 */ /* 0x020fca00078e00ff */
[----:B--2---:R-:W-:-:S05]  /*1440*/  LOP3.LUT R2, R2, 0x500, R3, 0xd8, !PT ;  /* 0x0000050002027812 */ /* 0x004fca00078ed803 */
[----:B------:R2:W-:Y:S02]  /*1450*/  STS [UR12+0x8], R2 ;  /* 0x00000802ff007988 */ /* 0x0005e4000800080c */
.L_x_47:
[----:B------:R-:W-:Y:S05]  /*1460*/  @P3 BRA `(.L_x_49) ;  /* 0x0000000000283947 */ /* 0x000fea0003800000 */
[----:B--23--:R-:W2:Y:S02]  /*1470*/  LDS R2, [UR12+0x8] ;  /* 0x0000080cff027984 */ /* 0x00cea40008000800 */
[----:B--2---:R-:W-:-:S05]  /*1480*/  LOP3.LUT R2, R2, 0x1800, RZ, 0xb8, !PT ;  /* 0x0000180002027812 */ /* 0x004fca00078eb8ff */
[----:B------:R3:W-:Y:S02]  /*1490*/  STS [UR12+0x8], R2 ;  /* 0x00000802ff007988 */ /* 0x0007e4000800080c */
.L_x_48:
[----:B------:R-:W-:Y:S05]  /*14a0*/  @P3 BREAK.RELIABLE B3 ;  /* 0x0000000000033942 */ /* 0x000fea0003800100 */
[----:B------:R-:W-:Y:S05]  /*14b0*/  @P3 BRA `(.L_x_50) ;  /* 0x0000000000243947 */ /* 0x000fea0003800000 */
[----:B--23--:R-:W2:Y:S01]  /*14c0*/  LDS R2, [UR12+0x8] ;  /* 0x0000080cff027984 */ /* 0x00cea20008000800 */
[----:B-----5:R-:W-:-:S05]  /*14d0*/  IMAD.MOV.U32 R3, RZ, RZ, 0x6000 ;  /* 0x00006000ff037424 */ /* 0x020fca00078e00ff */
[----:B--2---:R-:W-:-:S04]  /*14e0*/  LOP3.LUT R2, R2, 0x6000, R3, 0xd8, !PT ;  /* 0x0000600002027812 */ /* 0x004fc800078ed803 */
[----:B------:R-:W-:-:S05]  /*14f0*/  LOP3.LUT R2, R2, 0x400000, RZ, 0xb8, !PT ;  /* 0x0040000002027812 */ /* 0x000fca00078eb8ff */
[----:B------:R2:W-:Y:S02]  /*1500*/  STS [UR12+0x8], R2 ;  /* 0x00000802ff007988 */ /* 0x0005e4000800080c */
.L_x_49:
[----:B------:R-:W-:Y:S05]  /*1510*/  BSYNC.RELIABLE B3 ;  /* 0x0000000000037941 */ /* 0x000fea0003800100 */
.L_x_46:
[----:B--23--:R-:W2:Y:S02]  /*1520*/  @!P3 LDS R2, [UR12+0x8] ;  /* 0x0000080cff02b984 */ /* 0x00cea40008000800 */
[----:B--2---:R-:W-:-:S05]  /*1530*/  @!P3 LOP3.LUT R2, R2, 0x8000, RZ, 0xb8, !PT ;  /* 0x000080000202b812 */ /* 0x004fca00078eb8ff */
[----:B------:R2:W-:Y:S02]  /*1540*/  @!P3 STS [UR12+0x8], R2 ;  /* 0x00000802ff00b988 */ /* 0x0005e4000800080c */
.L_x_50:
[----:B------:R-:W-:Y:S05]  /*1550*/  BSYNC.RECONVERGENT B4 ;  /* 0x0000000000047941 */ /* 0x000fea0003800200 */
.L_x_45:
[----:B------:R-:W-:Y:S05]  /*1560*/  WARPSYNC.ALL ;  /* 0x0000000000007948 */ /* 0x000fea0003800000 */
[----:B------:R-:W-:Y:S01]  /*1570*/  NOP ;  /* 0x0000000000007918 */ /* 0x000fe20000000000 */
[----:B------:R-:W-:-:S04]  /*1580*/  UIADD3 UR4, UPT, UPT, UR4, 0x100, URZ ;  /* 0x0000010004047890 */ /* 0x000fc8000fffe0ff */
[----:B------:R-:W-:-:S04]  /*1590*/  UIADD3 UR14, UP0, UPT, UR4, UR14, URZ ;  /* 0x0000000e040e7290 */ /* 0x000fc8000ff1e0ff */
[----:B------:R-:W-:Y:S01]  /*15a0*/  ULEA.HI.X.SX32 UR15, UR4, UR15, 0x1, UP0 ;  /* 0x0000000f040f7291 */ /* 0x000fe200080f0eff */
[----:B------:R-:W-:Y:S11]  /*15b0*/  @P0 BRA `(.L_x_51) ;  /* 0x0000000000300947 */ /* 0x000ff60003800000 */
[----:B--23--:R-:W2:Y:S01]  /*15c0*/  S2R R2, SR_LANEID ;  /* 0x0000000000027919 */ /* 0x00cea20000000000 */
[----:B------:R-:W-:Y:S05]  /*15d0*/  WARPSYNC.ALL ;  /* 0x0000000000007948 */ /* 0x000fea0003800000 */
[----:B------:R-:W-:Y:S01]  /*15e0*/  NOP ;  /* 0x0000000000007918 */ /* 0x000fe20000000000 */
[----:B--2---:R-:W-:-:S05]  /*15f0*/  IMAD.SHL.U32 R4, R2, 0x4, RZ ;  /* 0x0000000402047824 */ /* 0x004fca00078e00ff */
[----:B------:R-:W2:Y:S01]  /*1600*/  LDS R5, [R4+UR12] ;  /* 0x0000000c04057984 */ /* 0x000ea20008000800 */
[----:B------:R-:W-:-:S05]  /*1610*/  IADD3 R2, P1, PT, R4, UR14, RZ ;  /* 0x0000000e04027c10 */ /* 0x000fca000ff3e0ff */
[----:B-----5:R-:W-:-:S05]  /*1620*/  IMAD.X R3, RZ, RZ, UR15, P1 ;  /* 0x0000000fff037e24 */ /* 0x020fca00088e06ff */
[----:B--2---:R2:W3:Y:S01]  /*1630*/  ATOMG.E.EXCH.STRONG.GPU PT, RZ, [R2], R5 ;  /* 0x0000000502ff73a8 */ /* 0x0044e200041ee100 */
[----:B------:R-:W-:-:S04]  /*1640*/  DEPBAR {5,4,3,2,1,0} ;  /* 0x0000003f0000791a */ /* 0x000fc80000000000 */
[----:B------:R-:W5:Y:S02]  /*1650*/  CCTL.E.C.LDCU.IV.DEEP [UR14] ;  /* 0x000000000e007540 */ /* 0x000f640009c08000 */
[----:B-----5:R2:W-:Y:S01]  /*1660*/  UTMACCTL.IV [UR14] ;  /* 0x000000000e0079b9 */ /* 0x0205e20008000000 */
[----:B------:R-:W-:Y:S01]  /*1670*/  NOP ;  /* 0x0000000000007918 */ /* 0x000fe20000000000 */
.L_x_51:
[----:B------:R-:W-:Y:S05]  /*1680*/  @P0 BRA `(.L_x_52) ;  /* 0x00000000000c0947 */ /* 0x000fea0003800000 */
[----:B------:R0:W-:Y:S01]  /*1690*/  UTMACMDFLUSH ;  /* 0x00000000000079b7 */ /* 0x0001e20000000000 */
[----:B------:R-:W-:Y:S05]  /*16a0*/  @P0 BRA `(.L_x_52) ;  /* 0x0000000000040947 */ /* 0x000fea0003800000 */
[----:B------:R-:W-:-:S04]  /*16b0*/  DEPBAR.LE SB0, 0x0 ;  /* 0x000080000000791a */ /* 0x000fc80000000000 */
.L_x_52:
[----:B------:R-:W-:Y:S05]  /*16c0*/  WARPSYNC.ALL ;  /* 0x0000000000007948 */ /* 0x000fea0003800000 */
[----:B------:R-:W-:Y:S01]  /*16d0*/  NOP ;  /* 0x0000000000007918 */ /* 0x000fe20000000000 */
[----:B---3--:R-:W-:Y:S01]  /*16e0*/  BAR.SYNC.DEFER_BLOCKING 0x0 ;  /* 0x0000000000007b1d */ /* 0x008fe20000010000 */
[----:B--2---:R-:W-:Y:S01]  /*16f0*/  SHF.R.U32.HI R2, RZ, 0x5, R0 ;  /* 0x00000005ff027819 */ /* 0x004fe20000011600 */
[----:B------:R-:W-:-:S03]  /*1700*/  USHF.L.U32 UR16, UR16, 0x7, URZ ;  /* 0x0000000710107899 */ /* 0x000fc600080006ff */
[----:B------:R-:W-:Y:S01]  /*1710*/  R2UR UR13, R2 ;  /* 0x00000000020d72ca */ /* 0x000fe200000e0000 */
[----:B------:R-:W-:Y:S01]  /*1720*/  VOTEU.ALL UP0, P3 ;  /* 0x0000000000ff7886 */ /* 0x000fe20001800000 */
[----:B------:R-:W-:Y:S01]  /*1730*/  UMOV UR4, 0x1 ;  /* 0x0000000100047882 */ /* 0x000fe20000000000 */
[----:B------:R-:W-:Y:S01]  /*1740*/  VOTEU.ALL UP1, P3 ;  /* 0x0000000000ff7886 */ /* 0x000fe20001820000 */
[----:B------:R-:W-:Y:S02]  /*1750*/  BSSY.RECONVERGENT B4, `(.L_x_53) ;  /* 0x0000018000047945 */ /* 0x000fe40003800200 */
[----:B------:R-:W-:-:S04]  /*1760*/  @!UP0 UIADD3 UR8, UPT, UPT, -UR4, 0x100000, URZ ;  /* 0x0010000004088890 */ /* 0x000fc8000fffe1ff */
[----:B------:R-:W-:Y:S02]  /*1770*/  @!UP0 USHF.L.U32 UR9, UR8, 0xb, URZ ;  /* 0x0000000b08098899 */ /* 0x000fe400080006ff */
[----:B------:R-:W-:Y:S02]  /*1780*/  @!UP0 USHF.L.U32 UR8, UR8, 0x1, URZ ;  /* 0x0000000108088899 */ /* 0x000fe400080006ff */
[----:B------:R-:W-:-:S04]  /*1790*/  @!UP0 UIADD3 UR4, UPT, UPT, -UR4, 0x100000, URZ ;  /* 0x0010000004048890 */ /* 0x000fc8000fffe1ff */
[----:B------:R-:W-:Y:S02]  /*17a0*/  @!UP0 USHF.L.U32 UR5, UR4, 0xb, URZ ;  /* 0x0000000b04058899 */ /* 0x000fe400080006ff */
[----:B------:R-:W-:Y:S01]  /*17b0*/  @!UP0 USHF.L.U32 UR4, UR4, 0x1, URZ ;  /* 0x0000000104048899 */ /* 0x000fe200080006ff */
[----:B------:R-:W-:Y:S01]  /*17c0*/  VOTEU.ALL UP0, P3 ;  /* 0x0000000000ff7886 */ /* 0x000fe20001800000 */
[----:B------:R-:W2:Y:S04]  /*17d0*/  FENCE.VIEW.ASYNC.S ;  /* 0x00000000000073c6 */ /* 0x000ea80000000000 */
[----:B--2---:R2:W3:Y:S06]  /*17e0*/  @!UP0 SYNCS.EXCH.64 URZ, [UR12+0x9000], UR8 ;  /* 0x009000080cff85b2 */ /* 0x0044ec0008000100 */
[----:B------:R2:W3:Y:S02]  /*17f0*/  @!UP1 SYNCS.EXCH.64 URZ, [UR12+0x9020], UR4 ;  /* 0x009020040cff95b2 */ /* 0x0004e40008000100 */
[----:B---3--:R-:W-:Y:S06]  /*1800*/  BAR.SYNC.DEFER_BLOCKING 0x0 ;  /* 0x0000000000007b1d */ /* 0x008fec0000010000 */
[----:B------:R-:W-:Y:S05]  /*1810*/  @P3 BRA `(.L_x_54) ;  /* 0x00000000002c3947 */ /* 0x000fea0003800000 */
[----:B--2---:R-:W-:Y:S02]  /*1820*/  UMOV UR4, 0x1 ;  /* 0x0000000100047882 */ /* 0x004fe40000000000 */
[----:B------:R-:W-:-:S04]  /*1830*/  UIADD3 UR8, UPT, UPT, -UR4, 0x100000, URZ ;  /* 0x0010000004087890 */ /* 0x000fc8000fffe1ff */
[----:B------:R-:W-:Y:S02]  /*1840*/  USHF.L.U32 UR9, UR8, 0xb, URZ ;  /* 0x0000000b08097899 */ /* 0x000fe400080006ff */
[----:B------:R-:W-:Y:S02]  /*1850*/  USHF.L.U32 UR8, UR8, 0x1, URZ ;  /* 0x0000000108087899 */ /* 0x000fe400080006ff */
[----:B------:R-:W-:-:S04]  /*1860*/  UIADD3 UR4, UPT, UPT, -UR4, 0x100000, URZ ;  /* 0x0010000004047890 */ /* 0x000fc8000fffe1ff */
[----:B------:R-:W-:Y:S02]  /*1870*/  USHF.L.U32 UR5, UR4, 0xb, URZ ;  /* 0x0000000b04057899 */ /* 0x000fe400080006ff */
[----:B------:R-:W-:Y:S01]  /*1880*/  USHF.L.U32 UR4, UR4, 0x1, URZ ;  /* 0x0000000104047899 */ /* 0x000fe200080006ff */
[----:B------:R-:W2:Y:S03]  /*1890*/  FENCE.VIEW.ASYNC.S ;  /* 0x00000000000073c6 */ /* 0x000ea60000000000 */
[----:B--2---:R3:W2:Y:S08]  /*18a0*/  SYNCS.EXCH.64 URZ, [UR12+0x9008], UR8 ;  /* 0x009008080cff75b2 */ /* 0x0046b00008000100 */
[----:B------:R3:W4:Y:S02]  /*18b0*/  SYNCS.EXCH.64 URZ, [UR12+0x9028], UR4 ;  /* 0x009028040cff75b2 */ /* 0x0007240008000100 */
[----:B---3--:R-:W-:Y:S01]  /*18c0*/  NOP ;  /* 0x0000000000007918 */ /* 0x008fe20000000000 */
.L_x_54:
[----:B--2---:R-:W-:Y:S05]  /*18d0*/  BSYNC.RECONVERGENT B4 ;  /* 0x0000000000047941 */ /* 0x004fea0003800200 */
.L_x_53:
[----:B----4-:R-:W-:Y:S01]  /*18e0*/  BAR.SYNC.DEFER_BLOCKING 0x0 ;  /* 0x0000000000007b1d */ /* 0x010fe20000010000 */
[----:B------:R-:W-:Y:S01]  /*18f0*/  UIADD3 UR10, UPT, UPT, UR12, 0x9020, URZ ;  /* 0x000090200c0a7890 */ /* 0x000fe2000fffe0ff */
[----:B------:R-:W-:Y:S01]  /*1900*/  ISETP.GE.AND P0, PT, R7, 0x1, PT ;  /* 0x000000010700780c */ /* 0x000fe20003f06270 */
[----:B------:R-:W-:-:S03]  /*1910*/  USHF.L.U32 UR11, UR7, 0x6, URZ ;  /* 0x00000006070b7899 */ /* 0x000fc600080006ff */
[----:B------:R-:W-:Y:S04]  /*1920*/  BSSY.RECONVERGENT B4, `(.L_x_55) ;  /* 0x000000d000047945 */ /* 0x000fe80003800200 */
[----:B------:R-:W-:Y:S05]  /*1930*/  @P3 BRA `(.L_x_56) ;  /* 0x00000000002c3947 */ /* 0x000fea0003800000 */
[----:B------:R-:W-:Y:S02]  /*1940*/  UMOV UR4, 0x1 ;  /* 0x0000000100047882 */ /* 0x000fe40000000000 */
[----:B------:R-:W-:-:S04]  /*1950*/  UIADD3 UR8, UPT, UPT, -UR4, 0x100000, URZ ;  /* 0x0010000004087890 */ /* 0x000fc8000fffe1ff */
[----:B------:R-:W-:Y:S02]  /*1960*/  USHF.L.U32 UR9, UR8, 0xb, URZ ;  /* 0x0000000b08097899 */ /* 0x000fe400080006ff */
[----:B------:R-:W-:Y:S02]  /*1970*/  USHF.L.U32 UR8, UR8, 0x1, URZ ;  /* 0x0000000108087899 */ /* 0x000fe400080006ff */
[----:B------:R-:W-:-:S04]  /*1980*/  UIADD3 UR4, UPT, UPT, -UR4, 0x100000, URZ ;  /* 0x0010000004047890 */ /* 0x000fc8000fffe1ff */
[----:B------:R-:W-:Y:S02]  /*1990*/  USHF.L.U32 UR5, UR4, 0xb, URZ ;  /* 0x0000000b04057899 */ /* 0x000fe400080006ff */
[----:B------:R-:W-:Y:S01]  /*19a0*/  USHF.L.U32 UR4, UR4, 0x1, URZ ;  /* 0x0000000104047899 */ /* 0x000fe200080006ff */
[----:B------:R-:W2:Y:S03]  /*19b0*/  FENCE.VIEW.ASYNC.S ;  /* 0x00000000000073c6 */ /* 0x000ea60000000000 */
[----:B--2---:R2:W3:Y:S08]  /*19c0*/  SYNCS.EXCH.64 URZ, [UR12+0x9010], UR8 ;  /* 0x009010080cff75b2 */ /* 0x0044f00008000100 */
[----:B------:R2:W4:Y:S01]  /*19d0*/  SYNCS.EXCH.64 URZ, [UR12+0x9030], UR4 ;  /* 0x009030040cff75b2 */ /* 0x0005220008000100 */
[----:B------:R-:W-:Y:S01]  /*19e0*/  NOP ;  /* 0x0000000000007918 */ /* 0x000fe20000000000 */
.L_x_56:
[----:B--2---:R-:W-:Y:S05]  /*19f0*/  BSYNC.RECONVERGENT B4 ;  /* 0x0000000000047941 */ /* 0x004fea0003800200 */
.L_x_55:
[----:B------:R-:W-:Y:S05]  /*1a00*/  @!P0 BRA `(.L_x_57) ;  /* 0x0000000800388947 */ /* 0x000fea0003800000 */
[----:B---34-:R-:W-:Y:S01]  /*1a10*/  BAR.SYNC.DEFER_BLOCKING 0x0 ;  /* 0x0000000000007b1d */ /* 0x018fe20000010000 */
[----:B------:R-:W-:Y:S01]  /*1a20*/  ELECT P1, URZ, PT ;  /* 0x0000000000ff782f */ /* 0x000fe20003820000 */
[----:B------:R-:W-:Y:S01]  /*1a30*/  @!P3 IMAD.MOV.U32 R2, RZ, RZ, 0x3000 ;  /* 0x00003000ff02b424 */ /* 0x000fe200078e00ff */
[----:B------:R-:W-:Y:S02]  /*1a40*/  ULOP3.LUT UR6, UR13, 0x1, URZ, 0xc0, !UPT ;  /* 0x000000010d067892 */ /* 0x000fe4000f8ec0ff */
[----:B------:R-:W-:Y:S01]  /*1a50*/  ISETP.LT.U32.AND P1, PT, R36, 0x20, P1 ;  /* 0x000000202400780c */ /* 0x000fe20000f21070 */
[----:B------:R-:W-:Y:S02]  /*1a60*/  UIADD3 UR4, UPT, UPT, UR12, 0x6000, URZ ;  /* 0x000060000c047890 */ /* 0x000fe4000fffe0ff */
[----:B------:R-:W-:Y:S02]  /*1a70*/  ULEA UR28, UR6, UR12, 0xc ;  /* 0x0000000c061c7291 */ /* 0x000fe4000f8e60ff */
[----:B------:R-:W-:Y:S01]  /*1a80*/  ULEA UR30, UR6, UR16, 0x6 ;  /* 0x00000010061e7291 */ /* 0x000fe2000f8e30ff */
[----:B------:R-:W-:Y:S01]  /*1a90*/  UMOV UR7, UR11 ;  /* 0x0000000b00077c82 */ /* 0x000fe20008000000 */
[----:B------:R-:W-:-:S04]  /*1aa0*/  ELECT P0, URZ, PT ;  /* 0x0000000000ff782f */ /* 0x000fc80003800000 */
[----:B------:R-:W-:Y:S02]  /*1ab0*/  ISETP.LT.U32.AND P0, PT, R36, 0x40, P0 ;  /* 0x000000402400780c */ /* 0x000fe40000701070 */
[----:B------:R-:W-:Y:S01]  /*1ac0*/  VOTEU.ANY UP0, P1 ;  /* 0x0000000000ff7886 */ /* 0x000fe20000800100 */
[----:B------:R-:W-:-:S04]  /*1ad0*/  VOTEU.ANY UP2, P1 ;  /* 0x0000000000ff7886 */ /* 0x000fc80000840100 */
[----:B------:R-:W-:Y:S02]  /*1ae0*/  @UP0 UIADD3 UR5, UPT, UPT, UR12, 0x9000, URZ ;  /* 0x000090000c050890 */ /* 0x000fe4000fffe0ff */
[----:B------:R2:W-:Y:S01]  /*1af0*/  @!P3 SYNCS.ARRIVE.TRANS64 RZ, [UR12+0x9000], R2 ;  /* 0x00900002ffffb9a7 */ /* 0x0005e2000800000c */
[----:B------:R-:W-:Y:S01]  /*1b00*/  @UP0 UMOV UR6, URZ ;  /* 0x000000ff00060c82 */ /* 0x000fe20008000000 */
[----:B------:R-:W-:Y:S01]  /*1b10*/  BAR.SYNC.DEFER_BLOCKING 0x0 ;  /* 0x0000000000007b1d */ /* 0x000fe20000010000 */
[----:B------:R-:W-:-:S05]  /*1b20*/  UISETP.NE.U32.AND UP0, UPT, UR13, URZ, UPT ;  /* 0x000000ff0d00728c */ /* 0x000fca000bf05070 */
[----:B------:R-:W-:Y:S01]  /*1b30*/  VOTEU.ANY UP1, P0 ;  /* 0x0000000000ff7886 */ /* 0x000fe20000020100 */
[----:B------:R-:W-:-:S04]  /*1b40*/  VOTEU.ANY UP3, P0 ;  /* 0x0000000000ff7886 */ /* 0x000fc80000060100 */
[----:B------:R-:W-:Y:S01]  /*1b50*/  @UP1 UIADD3 UR29, UPT, UPT, UR12, 0x9000, URZ ;  /* 0x000090000c1d1890 */ /* 0x000fe2000fffe0ff */
[----:B------:R-:W-:Y:S01]  /*1b60*/  @UP1 UMOV UR31, URZ ;  /* 0x000000ff001f1c82 */ /* 0x000fe20008000000 */
[----:B------:R2:W-:Y:S01]  /*1b70*/  @UP2 UTMALDG.2D [UR4], [UR20] ;  /* 0x00000004140025b4 */ /* 0x0005e20008008000 */
[----:B------:R3:W-:Y:S06]  /*1b80*/  MEMBAR.ALL.CTA ;  /* 0x0000000000007992 */ /* 0x0007ec0000008000 */
[----:B---3--:R-:W3:Y:S02]  /*1b90*/  FENCE.VIEW.ASYNC.S ;  /* 0x00000000000073c6 */ /* 0x008ee40000000000 */
[----:B---3--:R-:W-:Y:S06]  /*1ba0*/  BAR.SYNC.DEFER_BLOCKING 0x0 ;  /* 0x0000000000007b1d */ /* 0x008fec0000010000 */
[----:B------:R2:W-:Y:S02]  /*1bb0*/  @UP3 UTMALDG.2D [UR28], [UR22] ;  /* 0x0000001c160035b4 */ /* 0x0005e40008008000 */
[----:B------:R-:W-:Y:S06]  /*1bc0*/  BAR.SYNC.DEFER_BLOCKING 0x0 ;  /* 0x0000000000007b1d */ /* 0x000fec0000010000 */
[----:B------:R-:W3:Y:S02]  /*1bd0*/  SYNCS.PHASECHK.TRANS64.TRYWAIT P0, [UR12+0x9000], RZ ;  /* 0x009000ffff0075a7 */ /* 0x000ee4000800110c */
[----:B--23--:R-:W-:Y:S05]  /*1be0*/  @!P0 BRA `(.L_x_58) ;  /* 0x0000000c00908947 */ /* 0x00cfea0003800000 */
.L_x_74:
[----:B------:R-:W-:Y:S05]  /*1bf0*/  BRA.U UP0, `(.L_x_59) ;  /* 0x0000000100587547 */ /* 0x000fea000b800000 */
[----:B------:R-:W-:Y:S02]  /*1c00*/  USHF.R.U32.HI UR6, URZ, 0x4, UR12 ;  /* 0x00000004ff067899 */ /* 0x000fe4000801160c */
[----:B------:R-:W-:Y:S02]  /*1c10*/  USHF.R.U32.HI UR4, URZ, 0x4, UR4 ;  /* 0x00000004ff047899 */ /* 0x000fe40008011604 */
[----:B------:R-:W-:Y:S02]  /*1c20*/  USGXT.U32 UR6, UR6, 0xe ;  /* 0x0000000e0606789a */ /* 0x000fe40008000000 */
[----:B------:R-:W-:Y:S01]  /*1c30*/  USGXT.U32 UR4, UR4, 0xe ;  /* 0x0000000e0404789a */ /* 0x000fe20008000000 */
[----:B------:R-:W-:Y:S01]  /*1c40*/  UMOV UR18, 0x1000080 ;  /* 0x0100008000127882 */ /* 0x000fe20000000000 */
[----:B------:R-:W-:Y:S01]  /*1c50*/  UMOV UR19, 0x40004040 ;  /* 0x4000404000137882 */ /* 0x000fe20000000000 */
[----:B------:R-:W-:Y:S01]  /*1c60*/  UMOV UR7, URZ ;  /* 0x000000ff00077c82 */ /* 0x000fe20008000000 */
[----:B------:R-:W-:Y:S01]  /*1c70*/  UMOV UR8, 0xfffffffe ;  /* 0xfffffffe00087882 */ /* 0x000fe20000000000 */
[----:B------:R-:W-:Y:S01]  /*1c80*/  UMOV UR9, 0x7fffbfdf ;  /* 0x7fffbfdf00097882 */ /* 0x000fe20000000000 */
[----:B------:R-:W-:Y:S01]  /*1c90*/  UMOV UR5, URZ ;  /* 0x000000ff00057c82 */ /* 0x000fe20008000000 */
[----:B------:R-:W-:-:S02]  /*1ca0*/  UIADD3.64 UR18, UPT, UPT, UR6, UR18, URZ ;  /* 0x0000001206127297 */ /* 0x000fc4000fffe0ff */
[----:B------:R-:W-:Y:S02]  /*1cb0*/  ULOP3.LUT UR6, UR6, 0x1000000, URZ, 0xfc, !UPT ;  /* 0x0100000006067892 */ /* 0x000fe4000f8efcff */
[----:B------:R-:W-:Y:S01]  /*1cc0*/  UIADD3.64 UR8, UPT, UPT, UR4, -UR8, URZ ;  /* 0x8000000804087297 */ /* 0x000fe2000fffe0ff */
[----:B------:R-:W-:Y:S01]  /*1cd0*/  UMOV UR26, 0x0 ;  /* 0x00000000001a7882 */ /* 0x000fe20000000000 */
[----:B------:R-:W-:Y:S01]  /*1ce0*/  UMOV UR27, 0x4210490 ;  /* 0x04210490001b7882 */ /* 0x000fe20000000000 */
[----:B------:R-:W-:Y:S01]  /*1cf0*/  UMOV UR5, 0x80004020 ;  /* 0x8000402000057882 */ /* 0x000fe20000000000 */
[----:B------:R-:W-:Y:S01]  /*1d00*/  UMOV UR7, 0x40004040 ;  /* 0x4000404000077882 */ /* 0x000fe20000000000 */
[----:B------:R-:W-:Y:S01]  /*1d10*/  UMOV UR28, 0x0 ;  /* 0x00000000001c7882 */ /* 0x000fe20000000000 */
[----:B------:R-:W-:Y:S01]  /*1d20*/  UMOV UR29, 0x4210490 ;  /* 0x04210490001d7882 */ /* 0x000fe20000000000 */
[----:B------:R2:W-:Y:S02]  /*1d30*/  UTCHMMA gdesc[UR4], gdesc[UR6], tmem[UR24], tmem[UR26], idesc[UR27], !UPT ;  /* 0x00ff1a06040075ea */ /* 0x0005e4000f800018 */
[----:B------:R2:W-:Y:S01]  /*1d40*/  UTCHMMA gdesc[UR8], gdesc[UR18], tmem[UR24], tmem[UR28], idesc[UR29], UPT ;  /* 0x00ff1c12080075ea */ /* 0x0005e2000b800018 */
[----:B------:R-:W-:-:S02]  /*1d50*/  NOP ;  /* 0x0000000000007918 */ /* 0x000fc40000000000 */
.L_x_59:
[----:B------:R-:W-:Y:S01]  /*1d60*/  ELECT P0, URZ, PT ;  /* 0x0000000000ff782f */ /* 0x000fe20003800000 */
[----:B--2---:R-:W-:Y:S01]  /*1d70*/  UMOV UR4, UR10 ;  /* 0x0000000a00047c82 */ /* 0x004fe20008000000 */
[----:B------:R-:W-:Y:S02]  /*1d80*/  UMOV UR5, URZ ;  /* 0x000000ff00057c82 */ /* 0x000fe40008000000 */
[----:B------:R-:W-:-:S13]  /*1d90*/  ISETP.LT.U32.AND P0, PT, R36, 0x20, P0 ;  /* 0x000000202400780c */ /* 0x000fda0000701070 */
[----:B------:R-:W-:Y:S01]  /*1da0*/  VOTEU.ANY UP0, P0 ;  /* 0x0000000000ff7886 */ /* 0x000fe20000000100 */
[----:B------:R-:W-:Y:S01]  /*1db0*/  VOTEU.ANY UP1, P0 ;  /* 0x0000000000ff7886 */ /* 0x000fe20000020100 */
[----:B------:R-:W-:-:S03]  /*1dc0*/  ISETP.GE.U32.AND P0, PT, R7, 0x21, PT ;  /* 0x000000210700780c */ /* 0x000fc60003f06070 */
[----:B------:R-:W-:Y:S02]  /*1dd0*/  @UP0 UMOV UR4, UR4 ;  /* 0x0000000400040c82 */ /* 0x000fe40008000000 */
[----:B------:R2:W-:Y:S01]  /*1de0*/  @UP1 UTCBAR [UR4], URZ ;  /* 0x000000ff040013e9 */ /* 0x0005e200080000ff */
[----:B------:R-:W-:Y:S06]  /*1df0*/  BAR.SYNC.DEFER_BLOCKING 0x0 ;  /* 0x0000000000007b1d */ /* 0x000fec0000010000 */
[----:B------:R-:W3:Y:S02]  /*1e00*/  SYNCS.PHASECHK.TRANS64.TRYWAIT P1, [UR12+0x9020], RZ ;  /* 0x009020ffff0075a7 */ /* 0x000ee4000802110c */
[----:B--23--:R-:W-:Y:S05]  /*1e10*/  @!P1 BRA `(.L_x_60) ;  /* 0x0000000c00109947 */ /* 0x00cfea0003800000 */
.L_x_75:
[----:B------:R-:W-:Y:S01]  /*1e20*/  IMAD.MOV.U32 R2, RZ, RZ, RZ ;  /* 0x000000ffff027224 */ /* 0x000fe200078e00ff */
[----:B------:R-:W-:Y:S06]  /*1e30*/  @!P0 BRA `(.L_x_57) ;  /* 0x00000004002c8947 */ /* 0x000fec0003800000 */
[----:B------:R-:W2:Y:S01]  /*1e40*/  LDCU UR19, c[0x0][0x3a0] ;  /* 0x00007400ff1377ac */ /* 0x000ea20008000800 */
[----:B------:R-:W-:Y:S01]  /*1e50*/  UMOV UR17, 0x1 ;  /* 0x0000000100117882 */ /* 0x000fe20000000000 */
[----:B------:R-:W-:-:S05]  /*1e60*/  UMOV UR10, 0x20 ;  /* 0x00000020000a7882 */ /* 0x000fca0000000000 */
.L_x_64:
[----:B------:R-:W-:Y:S01]  /*1e70*/  BAR.SYNC.DEFER_BLOCKING 0x0 ;  /* 0x0000000000007b1d */ /* 0x000fe20000010000 */
[----:B------:R-:W-:Y:S01]  /*1e80*/  ULEA UR18, UR17, UR12, 0x3 ;  /* 0x0000000c11127291 */ /* 0x000fe2000f8e18ff */
[----:B-----5:R-:W-:Y:S01]  /*1e90*/  @!P3 IMAD.MOV.U32 R3, RZ, RZ, 0x3000 ;  /* 0x00003000ff03b424 */ /* 0x020fe200078e00ff */
[----:B------:R-:W-:Y:S01]  /*1ea0*/  ELECT P1, URZ, PT ;  /* 0x0000000000ff782f */ /* 0x000fe20003820000 */
[----:B------:R-:W-:-:S03]  /*1eb0*/  ULEA UR8, UR17, UR12, 0xc ;  /* 0x0000000c11087291 */ /* 0x000fc6000f8e60ff */
[----:B------:R-:W-:Y:S02]  /*1ec0*/  ISETP.LT.U32.AND P1, PT, R36, 0x20, P1 ;  /* 0x000000202400780c */ /* 0x000fe40000f21070 */
[----:B------:R-:W-:Y:S01]  /*1ed0*/  ELECT P0, URZ, PT ;  /* 0x0000000000ff782f */ /* 0x000fe20003800000 */
[----:B------:R-:W-:-:S03]  /*1ee0*/  UIADD3 UR8, UPT, UPT, UR8, 0x6000, URZ ;  /* 0x0000600008087890 */ /* 0x000fc6000fffe0ff */
[----:B------:R-:W-:Y:S01]  /*1ef0*/  ISETP.LT.U32.AND P0, PT, R36, 0x40, P0 ;  /* 0x000000402400780c */ /* 0x000fe20000701070 */
[----:B------:R-:W-:Y:S02]  /*1f00*/  ULEA UR4, UR17, UR12, 0xd ;  /* 0x0000000c11047291 */ /* 0x000fe4000f8e68ff */
[----:B------:R-:W-:Y:S01]  /*1f10*/  ULOP3.LUT UR5, UR13, 0x1, URZ, 0xc0, !UPT ;  /* 0x000000010d057892 */ /* 0x000fe2000f8ec0ff */
[----:B------:R-:W-:-:S03]  /*1f20*/  UMOV UR31, UR10 ;  /* 0x0000000a001f7c82 */ /* 0x000fc60008000000 */
[----:B------:R-:W-:Y:S01]  /*1f30*/  ULEA UR28, UR5, UR4, 0xc ;  /* 0x00000004051c7291 */ /* 0x000fe2000f8e60ff */
[----:B------:R-:W-:Y:S01]  /*1f40*/  VOTEU.ANY UP0, P1 ;  /* 0x0000000000ff7886 */ /* 0x000fe20000800100 */
[----:B------:R-:W-:Y:S01]  /*1f50*/  ULEA UR30, UR5, UR16, 0x6 ;  /* 0x00000010051e7291 */ /* 0x000fe2000f8e30ff */
[----:B------:R3:W-:Y:S03]  /*1f60*/  @!P3 SYNCS.ARRIVE.TRANS64 RZ, [UR18+0x9000], R3 ;  /* 0x00900003ffffb9a7 */ /* 0x0007e60008000012 */
[----:B------:R-:W-:Y:S01]  /*1f70*/  VOTEU.ANY UP1, P0 ;  /* 0x0000000000ff7886 */ /* 0x000fe20000020100 */
[----:B------:R-:W-:Y:S01]  /*1f80*/  @UP0 UIADD3 UR9, UPT, UPT, UR18, 0x9000, URZ ;  /* 0x0000900012090890 */ /* 0x000fe2000fffe0ff */
[----:B------:R-:W-:Y:S01]  /*1f90*/  VOTEU.ANY UP0, P1 ;  /* 0x0000000000ff7886 */ /* 0x000fe20000800100 */
[----:B------:R-:W-:Y:S02]  /*1fa0*/  BAR.SYNC.DEFER_BLOCKING 0x0 ;  /* 0x0000000000007b1d */ /* 0x000fe40000010000 */
[----:B------:R-:W-:Y:S01]  /*1fb0*/  @UP1 UIADD3 UR29, UPT, UPT, UR18, 0x9000, URZ ;  /* 0x00009000121d1890 */ /* 0x000fe2000fffe0ff */
[----:B---3--:R-:W-:-:S03]  /*1fc0*/  IMAD.U32 R3, R2, -0x80000000, RZ ;  /* 0x8000000002037824 */ /* 0x008fc600078e00ff */
[----:B------:R-:W-:Y:S01]  /*1fd0*/  VOTEU.ANY UP1, P0 ;  /* 0x0000000000ff7886 */ /* 0x000fe20000020100 */
[----:B------:R3:W-:Y:S01]  /*1fe0*/  @UP0 UTMALDG.2D [UR8], [UR20] ;  /* 0x00000008140005b4 */ /* 0x0007e20008008000 */
[----:B------:R-:W-:Y:S01]  /*1ff0*/  UISETP.NE.U32.AND UP0, UPT, UR13, URZ, UPT ;  /* 0x000000ff0d00728c */ /* 0x000fe2000bf05070 */
[----:B------:R4:W-:Y:S06]  /*2000*/  MEMBAR.ALL.CTA ;  /* 0x0000000000007992 */ /* 0x0009ec0000008000 */
[----:B----4-:R-:W4:Y:S02]  /*2010*/  FENCE.VIEW.ASYNC.S ;  /* 0x00000000000073c6 */ /* 0x010f240000000000 */
[----:B----4-:R-:W-:Y:S06]  /*2020*/  BAR.SYNC.DEFER_BLOCKING 0x0 ;  /* 0x0000000000007b1d */ /* 0x010fec0000010000 */
[----:B------:R3:W-:Y:S02]  /*2030*/  @UP1 UTMALDG.2D [UR28], [UR22] ;  /* 0x0000001c160015b4 */ /* 0x0007e40008008000 */
[----:B------:R-:W-:Y:S06]  /*2040*/  BAR.SYNC.DEFER_BLOCKING 0x0 ;  /* 0x0000000000007b1d */ /* 0x000fec0000010000 */
[----:B------:R-:W4:Y:S02]  /*2050*/  SYNCS.PHASECHK.TRANS64.TRYWAIT P0, [UR18+0x9000], R3 ;  /* 0x00900003ff0075a7 */ /* 0x000f240008001112 */
[----:B---34-:R-:W-:Y:S05]  /*2060*/  @!P0 BRA `(.L_x_61) ;  /* 0x0000000800888947 */ /* 0x018fea0003800000 */
.L_x_76:
[----:B------:R-:W-:Y:S05]  /*2070*/  BRA.U UP0, `(.L_x_62) ;  /* 0x0000000100507547 */ /* 0x000fea000b800000 */
[----:B------:R-:W-:Y:S02]  /*2080*/  USHF.R.U32.HI UR6, URZ, 0x4, UR8 ;  /* 0x00000004ff067899 */ /* 0x000fe40008011608 */
[----:B------:R-:W-:Y:S02]  /*2090*/  USHF.R.U32.HI UR8, URZ, 0x4, UR4 ;  /* 0x00000004ff087899 */ /* 0x000fe40008011604 */
[----:B------:R-:W-:Y:S02]  /*20a0*/  USGXT.U32 UR6, UR6, 0xe ;  /* 0x0000000e0606789a */ /* 0x000fe40008000000 */
[----:B------:R-:W-:Y:S02]  /*20b0*/  USGXT.U32 UR8, UR8, 0xe ;  /* 0x0000000e0808789a */ /* 0x000fe40008000000 */
[----:B------:R-:W-:Y:S02]  /*20c0*/  UIADD3 UR26, UP0, UPT, UR6, 0x2, URZ ;  /* 0x00000002061a7890 */ /* 0x000fe4000ff1e0ff */
[----:B------:R-:W-:Y:S01]  /*20d0*/  UIADD3 UR28, UP1, UPT, UR8, 0x1000080, URZ ;  /* 0x01000080081c7890 */ /* 0x000fe2000ff3e0ff */
[----:B------:R-:W-:Y:S01]  /*20e0*/  UMOV UR4, URZ ;  /* 0x000000ff00047c82 */ /* 0x000fe20008000000 */
[----:B------:R-:W-:Y:S01]  /*20f0*/  UMOV UR5, URZ ;  /* 0x000000ff00057c82 */ /* 0x000fe20008000000 */
[----:B------:R-:W-:-:S02]  /*2100*/  ULOP3.LUT UR8, UR8, 0x1000000, URZ, 0xfc, !UPT ;  /* 0x0100000008087892 */ /* 0x000fc4000f8efcff */
[----:B------:R-:W-:Y:S02]  /*2110*/  UIADD3.X UR27, UPT, UPT, UR4, -0x7fffbfe0, URZ, UP0, !UPT ;  /* 0x80004020041b7890 */ /* 0x000fe400087fe4ff */
[----:B------:R-:W-:Y:S01]  /*2120*/  UIADD3.X UR29, UPT, UPT, UR5, 0x40004040, URZ, UP1, !UPT ;  /* 0x40004040051d7890 */ /* 0x000fe20008ffe4ff */
[----:B------:R-:W-:Y:S01]  /*2130*/  UMOV UR30, 0x0 ;  /* 0x00000000001e7882 */ /* 0x000fe20000000000 */
[----:B------:R-:W-:Y:S01]  /*2140*/  UMOV UR31, 0x4210490 ;  /* 0x04210490001f7882 */ /* 0x000fe20000000000 */
[----:B------:R-:W-:Y:S01]  /*2150*/  UMOV UR7, 0x80004020 ;  /* 0x8000402000077882 */ /* 0x000fe20000000000 */
[----:B------:R-:W-:Y:S01]  /*2160*/  UMOV UR9, 0x40004040 ;  /* 0x4000404000097882 */ /* 0x000fe20000000000 */
[----:B------:R-:W-:Y:S01]  /*2170*/  UMOV UR4, 0x0 ;  /* 0x0000000000047882 */ /* 0x000fe20000000000 */
[----:B------:R-:W-:Y:S01]  /*2180*/  UMOV UR5, 0x4210490 ;  /* 0x0421049000057882 */ /* 0x000fe20000000000 */
[----:B------:R3:W-:Y:S02]  /*2190*/  UTCHMMA gdesc[UR6], gdesc[UR8], tmem[UR24], tmem[UR30], idesc[UR31], UPT ;  /* 0x00ff1e08060075ea */ /* 0x0007e4000b800018 */
[----:B------:R3:W-:Y:S01]  /*21a0*/  UTCHMMA gdesc[UR26], gdesc[UR28], tmem[UR24], tmem[UR4], idesc[UR5], UPT ;  /* 0x00ff041c1a0075ea */ /* 0x0007e2000b800018 */
[----:B------:R-:W-:-:S02]  /*21b0*/  NOP ;  /* 0x0000000000007918 */ /* 0x000fc40000000000 */
.L_x_62:
[----:B------:R-:W-:Y:S01]  /*21c0*/  ELECT P0, URZ, PT ;  /* 0x0000000000ff782f */ /* 0x000fe20003800000 */
[----:B---3--:R-:W-:-:S03]  /*21d0*/  UIADD3 UR4, UPT, UPT, UR18, 0x9020, URZ ;  /* 0x0000902012047890 */ /* 0x008fc6000fffe0ff */
[----:B------:R-:W-:Y:S01]  /*21e0*/  ISETP.LT.U32.AND P0, PT, R36, 0x20, P0 ;  /* 0x000000202400780c */ /* 0x000fe20000701070 */
[----:B------:R-:W-:-:S12]  /*21f0*/  UMOV UR5, URZ ;  /* 0x000000ff00057c82 */ /* 0x000fd80008000000 */
[----:B------:R-:W-:Y:S01]  /*2200*/  VOTEU.ANY UP0, P0 ;  /* 0x0000000000ff7886 */ /* 0x000fe20000000100 */
[----:B------:R-:W-:-:S04]  /*2210*/  VOTEU.ANY UP1, P0 ;  /* 0x0000000000ff7886 */ /* 0x000fc80000020100 */
[----:B------:R-:W-:Y:S02]  /*2220*/  @UP0 UMOV UR4, UR4 ;  /* 0x0000000400040c82 */ /* 0x000fe40008000000 */
[----:B------:R3:W-:Y:S01]  /*2230*/  @UP1 UTCBAR [UR4], URZ ;  /* 0x000000ff040013e9 */ /* 0x0007e200080000ff */
[----:B------:R-:W-:Y:S06]  /*2240*/  BAR.SYNC.DEFER_BLOCKING 0x0 ;  /* 0x0000000000007b1d */ /* 0x000fec0000010000 */
[----:B------:R-:W4:Y:S02]  /*2250*/  SYNCS.PHASECHK.TRANS64.TRYWAIT P0, [UR18+0x9020], R3 ;  /* 0x00902003ff0075a7 */ /* 0x000f240008001112 */
[----:B---34-:R-:W-:Y:S05]  /*2260*/  @!P0 BRA `(.L_x_63) ;  /* 0x0000000800148947 */ /* 0x018fea0003800000 */
.L_x_77:
[----:B------:R-:W-:Y:S02]  /*2270*/  UIADD3 UR17, UPT, UPT, UR17, 0x1, URZ ;  /* 0x0000000111117890 */ /* 0x000fe4000fffe0ff */
[----:B------:R-:W-:Y:S02]  /*2280*/  UIADD3 UR10, UPT, UPT, UR10, 0x20, URZ ;  /* 0x000000200a0a7890 */ /* 0x000fe4000fffe0ff */
[----:B------:R-:W-:-:S04]  /*2290*/  UISETP.NE.U32.AND UP0, UPT, UR17, 0x3, UPT ;  /* 0x000000031100788c */ /* 0x000fc8000bf05070 */
[----:B------:R-:W-:Y:S02]  /*22a0*/  USEL UR17, UR17, URZ, UP0 ;  /* 0x000000ff11117287 */ /* 0x000fe40008000000 */
[----:B------:R-:W-:Y:S02]  /*22b0*/  USEL UR4, URZ, 0x1, UP0 ;  /* 0x00000001ff047887 */ /* 0x000fe40008000000 */
[----:B--2---:R-:W-:-:S04]  /*22c0*/  UISETP.GE.AND UP0, UPT, UR10, UR19, UPT ;  /* 0x000000130a00728c */ /* 0x004fc8000bf06270 */
[----:B------:R-:W-:-:S05]  /*22d0*/  LOP3.LUT R2, R2, UR4, RZ, 0x3c, !PT ;  /* 0x0000000402027c12 */ /* 0x000fca000f8e3cff */
[----:B------:R-:W-:Y:S05]  /*22e0*/  BRA.U !UP0, `(.L_x_64) ;  /* 0xfffffff908e07547 */ /* 0x000fea000b83ffff */
.L_x_57:
[----:B---34-:R-:W-:Y:S01]  /*22f0*/  BAR.SYNC.DEFER_BLOCKING 0x0 ;  /* 0x0000000000007b1d */ /* 0x018fe20000010000 */
[----:B------:R-:W-:-:S05]  /*2300*/  IMAD.SHL.U32 R2, R0, 0x40, RZ ;  /* 0x0000004000027824 */ /* 0x000fca00078e00ff */
[----:B------:R-:W-:Y:S04]  /*2310*/  BSSY.RECONVERGENT B4, `(.L_x_65) ;  /* 0x0000004000047945 */ /* 0x000fe80003800200 */
[----:B------:R-:W-:Y:S05]  /*2320*/  @P3 BRA `(.L_x_66) ;  /* 0x0000000000083947 */ /* 0x000fea0003800000 */
[----:B------:R-:W2:Y:S02]  /*2330*/  SYNCS.CCTL.IV [UR12+0x9000] ;  /* 0x00900000ff0079b1 */ /* 0x000ea4000800000c */
[----:B--2---:R-:W2:Y:S02]  /*2340*/  SYNCS.CCTL.IV [UR12+0x9020] ;  /* 0x00902000ff0079b1 */ /* 0x004ea4000800000c */
.L_x_66:
[----:B------:R-:W-:Y:S05]  /*2350*/  BSYNC.RECONVERGENT B4 ;  /* 0x0000000000047941 */ /* 0x000fea0003800200 */
.L_x_65:
[----:B--2---:R-:W-:Y:S06]  /*2360*/  BAR.SYNC.DEFER_BLOCKING 0x0 ;  /* 0x0000000000007b1d */ /* 0x004fec0000010000 */
[----:B------:R-:W-:Y:S04]  /*2370*/  BSSY.RECONVERGENT B4, `(.L_x_67) ;  /* 0x0000004000047945 */ /* 0x000fe80003800200 */
[----:B------:R-:W-:Y:S05]  /*2380*/  @P3 BRA `(.L_x_68) ;  /* 0x0000000000083947 */ /* 0x000fea0003800000 */
[----:B------:R-:W2:Y:S02]  /*2390*/  SYNCS.CCTL.IV [UR12+0x9008] ;  /* 0x00900800ff0079b1 */ /* 0x000ea4000800000c */
[----:B--2---:R-:W2:Y:S02]  /*23a0*/  SYNCS.CCTL.IV [UR12+0x9028] ;  /* 0x00902800ff0079b1 */ /* 0x004ea4000800000c */
.L_x_68:
[----:B------:R-:W-:Y:S05]  /*23b0*/  BSYNC.RECONVERGENT B4 ;  /* 0x0000000000047941 */ /* 0x000fea0003800200 */
.L_x_67:
[----:B--2---:R-:W-:Y:S06]  /*23c0*/  BAR.SYNC.DEFER_BLOCKING 0x0 ;  /* 0x0000000000007b1d */ /* 0x004fec0000010000 */
[----:B------:R-:W-:Y:S04]  /*23d0*/  BSSY.RECONVERGENT B4, `(.L_x_69) ;  /* 0x0000004000047945 */ /* 0x000fe80003800200 */
[----:B------:R-:W-:Y:S05]  /*23e0*/  @P3 BRA `(.L_x_70) ;  /* 0x0000000000083947 */ /* 0x000fea0003800000 */
[----:B------:R-:W2:Y:S02]  /*23f0*/  SYNCS.CCTL.IV [UR12+0x9010] ;  /* 0x00901000ff0079b1 */ /* 0x000ea4000800000c */
[----:B--2---:R-:W2:Y:S02]  /*2400*/  SYNCS.CCTL.IV [UR12+0x9030] ;  /* 0x00903000ff0079b1 */ /* 0x004ea4000800000c */
.L_x_70:
[----:B------:R-:W-:Y:S05]  /*2410*/  BSYNC.RECONVERGENT B4 ;  /* 0x0000000000047941 */ /* 0x000fea0003800200 */
.L_x_69:
[----:B------:R-:W-:Y:S01]  /*2420*/  USHF.L.U32 UR4, UR13, 0x15, URZ ;  /* 0x000000150d047899 */ /* 0x000fe200080006ff */
[----:B-----5:R-:W-:Y:S01]  /*2430*/  IMAD.SHL.U32 R3, R0, 0x10, RZ ;  /* 0x0000001000037824 */ /* 0x020fe200078e00ff */
[----:B------:R-:W-:Y:S01]  /*2440*/  USHF.L.U32 UR5, UR13, 0x4, URZ ;  /* 0x000000040d057899 */ /* 0x000fe200080006ff */
[----:B------:R-:W-:Y:S01]  /*2450*/  LOP3.LUT R2, R2, 0x3800, RZ, 0xc0, !PT ;  /* 0x0000380002027812 */ /* 0x000fe200078ec0ff */
[----:B------:R-:W-:Y:S02]  /*2460*/  ULOP3.LUT UR4, UR4, 0x600000, URZ, 0xc0, !UPT ;  /* 0x0060000004047892 */ /* 0x000fe4000f8ec0ff */
[----:B------:R-:W-:Y:S01]  /*2470*/  ULOP3.LUT UR5, UR5, 0x40, URZ, 0xc0, !UPT ;  /* 0x0000004005057892 */ /* 0x000fe2000f8ec0ff */
[----:B------:R-:W-:Y:S01]  /*2480*/  LOP3.LUT R3, R2, 0x70, R3, 0xf8, !PT ;  /* 0x0000007002037812 */ /* 0x000fe200078ef803 */
[C---:B------:R-:W-:Y:S01]  /*2490*/  IMAD.SHL.U32 R2, R0.reuse, 0x4, RZ ;  /* 0x0000000400027824 */ /* 0x040fe200078e00ff */
[----:B------:R-:W-:Y:S01]  /*24a0*/  ELECT P0, URZ, PT ;  /* 0x0000000000ff782f */ /* 0x000fe20003800000 */
[----:B------:R-:W-:Y:S01]  /*24b0*/  IMAD.SHL.U32 R0, R0, 0x80, RZ ;  /* 0x0000008000007824 */ /* 0x000fe200078e00ff */
[----:B------:R-:W-:-:S02]  /*24c0*/  UIADD3 UR4, UPT, UPT, UR5, UR4, UR24 ;  /* 0x0000000405047290 */ /* 0x000fc4000fffe018 */
[----:B------:R-:W-:Y:S01]  /*24d0*/  LOP3.LUT R3, R3, 0x40, R2, 0x78, !PT ;  /* 0x0000004003037812 */ /* 0x000fe200078e7802 */
[----:B------:R-:W-:Y:S01]  /*24e0*/  ULOP3.LUT UR13, UR13, 0x1, URZ, 0xc0, !UPT ;  /* 0x000000010d0d7892 */ /* 0x000fe2000f8ec0ff */
[----:B------:R-:W-:Y:S01]  /*24f0*/  ISETP.LT.U32.AND P0, PT, R36, 0x40, P0 ;  /* 0x000000402400780c */ /* 0x000fe20000701070 */
[----:B------:R-:W-:Y:S01]  /*2500*/  UMOV UR6, UR11 ;  /* 0x0000000b00067c82 */ /* 0x000fe20008000000 */
[----:B------:R-:W-:Y:S01]  /*2510*/  LOP3.LUT R0, R3, 0x780, R0, 0xf8, !PT ;  /* 0x0000078003007812 */ /* 0x000fe200078ef800 */
[----:B------:R-:W-:Y:S02]  /*2520*/  ULEA UR5, UR13, UR16, 0x6 ;  /* 0x000000100d057291 */ /* 0x000fe4000f8e30ff */
[----:B------:R-:W-:Y:S01]  /*2530*/  LDTM.16dp32bit_t0_t15.x32 R4, tmem[UR4] ;  /* 0x00000004000479ee */ /* 0x000fe20008a80000 */
[----:B------:R-:W3:Y:S01]  /*2540*/  LDTM.16dp32bit_t16_t31.x32 R4, tmem[UR4+0x20] ;  /* 0x00002004000479ee */ /* 0x000ee20008aa0000 */
[C---:B------:R-:W-:Y:S01]  /*2550*/  LOP3.LUT R2, R0.reuse, 0x10, RZ, 0x3c, !PT ;  /* 0x0000001000027812 */ /* 0x040fe200078e3cff */
[----:B------:R-:W-:Y:S01]  /*2560*/  NOP ;  /* 0x0000000000007918 */ /* 0x000fe20000000000 */
[----:B------:R-:W-:Y:S01]  /*2570*/  LOP3.LUT R3, R0, 0x20, RZ, 0x3c, !PT ;  /* 0x0000002000037812 */ /* 0x000fe200078e3cff */
[----:B------:R-:W-:-:S03]  /*2580*/  ULEA UR4, UR13, UR12, 0xd ;  /* 0x0000000c0d047291 */ /* 0x000fc6000f8e68ff */
[----:B---3--:R-:W-:Y:S01]  /*2590*/  VOTEU.ANY UP1, P0 ;  /* 0x0000000000ff7886 */ /* 0x008fe20000020100 */
[----:B------:R-:W-:Y:S01]  /*25a0*/  VOTEU.ANY UP0, P0 ;  /* 0x0000000000ff7886 */ /* 0x000fe20000000100 */
[----:B------:R-:W-:Y:S02]  /*25b0*/  F2FP.BF16.F32.PACK_AB R4, R5, R4 ;  /* 0x000000040504723e */ /* 0x000fe400000010ff */
[----:B------:R-:W-:Y:S02]  /*25c0*/  F2FP.BF16.F32.PACK_AB R5, R7, R6 ;  /* 0x000000060705723e */ /* 0x000fe400000010ff */
[----:B------:R-:W-:Y:S02]  /*25d0*/  F2FP.BF16.F32.PACK_AB R12, R13, R12 ;  /* 0x0000000c0d0c723e */ /* 0x000fe400000010ff */
[----:B------:R-:W-:Y:S02]  /*25e0*/  F2FP.BF16.F32.PACK_AB R6, R9, R8 ;  /* 0x000000080906723e */ /* 0x000fe400000010ff */
[----:B------:R-:W-:-:S02]  /*25f0*/  F2FP.BF16.F32.PACK_AB R7, R11, R10 ;  /* 0x0000000a0b07723e */ /* 0x000fc400000010ff */
[----:B------:R-:W-:Y:S02]  /*2600*/  F2FP.BF16.F32.PACK_AB R13, R15, R14 ;  /* 0x0000000e0f0d723e */ /* 0x000fe400000010ff */
[----:B------:R-:W-:Y:S01]  /*2610*/  F2FP.BF16.F32.PACK_AB R20, R21, R20 ;  /* 0x000000141514723e */ /* 0x000fe200000010ff */
[----:B--2---:R2:W-:Y:S01]  /*2620*/  STS.128 [R0+UR12], R4 ;  /* 0x0000000400007988 */ /* 0x0045e20008000c0c */
[----:B------:R-:W-:Y:S02]  /*2630*/  F2FP.BF16.F32.PACK_AB R14, R17, R16 ;  /* 0x00000010110e723e */ /* 0x000fe400000010ff */
[----:B------:R-:W-:Y:S02]  /*2640*/  F2FP.BF16.F32.PACK_AB R15, R19, R18 ;  /* 0x00000012130f723e */ /* 0x000fe400000010ff */
[----:B------:R-:W-:Y:S02]  /*2650*/  F2FP.BF16.F32.PACK_AB R21, R23, R22 ;  /* 0x000000161715723e */ /* 0x000fe400000010ff */
[----:B------:R-:W-:Y:S01]  /*2660*/  F2FP.BF16.F32.PACK_AB R28, R29, R28 ;  /* 0x0000001c1d1c723e */ /* 0x000fe200000010ff */
[----:B------:R2:W-:Y:S01]  /*2670*/  STS.128 [R2+UR12], R12 ;  /* 0x0000000c02007988 */ /* 0x0005e20008000c0c */
[----:B------:R-:W-:-:S02]  /*2680*/  F2FP.BF16.F32.PACK_AB R22, R25, R24 ;  /* 0x000000181916723e */ /* 0x000fc400000010ff */
[----:B------:R-:W-:Y:S02]  /*2690*/  F2FP.BF16.F32.PACK_AB R23, R27, R26 ;  /* 0x0000001a1b17723e */ /* 0x000fe400000010ff */
[----:B------:R-:W-:Y:S02]  /*26a0*/  F2FP.BF16.F32.PACK_AB R29, R31, R30 ;  /* 0x0000001e1f1d723e */ /* 0x000fe400000010ff */
[----:B------:R-:W-:Y:S01]  /*26b0*/  F2FP.BF16.F32.PACK_AB R30, R33, R32 ;  /* 0x00000020211e723e */ /* 0x000fe200000010ff */
[----:B------:R2:W-:Y:S01]  /*26c0*/  STS.128 [R3+UR12], R20 ;  /* 0x0000001403007988 */ /* 0x0005e20008000c0c */
[----:B------:R-:W-:Y:S02]  /*26d0*/  F2FP.BF16.F32.PACK_AB R31, R35, R34 ;  /* 0x00000022231f723e */ /* 0x000fe400000010ff */
[----:B------:R-:W-:-:S05]  /*26e0*/  LOP3.LUT R8, R0, 0x30, RZ, 0x3c, !PT ;  /* 0x0000003000087812 */ /* 0x000fca00078e3cff */
[----:B------:R2:W-:Y:S01]  /*26f0*/  STS.128 [R8+UR12], R28 ;  /* 0x0000001c08007988 */ /* 0x0005e20008000c0c */
[----:B------:R3:W-:Y:S06]  /*2700*/  MEMBAR.ALL.CTA ;  /* 0x0000000000007992 */ /* 0x0007ec0000008000 */
[----:B---3--:R-:W3:Y:S02]  /*2710*/  FENCE.VIEW.ASYNC.S ;  /* 0x00000000000073c6 */ /* 0x008ee40000000000 */
[----:B---3--:R-:W-:Y:S06]  /*2720*/  BAR.SYNC.DEFER_BLOCKING 0x0 ;  /* 0x0000000000007b1d */ /* 0x008fec0000010000 */
[----:B------:R2:W-:Y:S01]  /*2730*/  @UP1 UTMASTG.2D [UR4], [UR14] ;  /* 0x000000040e0013b5 */ /* 0x0005e20008008000 */
[----:B------:R0:W-:Y:S01]  /*2740*/  UTMACMDFLUSH ;  /* 0x00000000000079b7 */ /* 0x0001e20000000000 */
[----:B------:R-:W-:-:S04]  /*2750*/  DEPBAR.LE SB0, 0x0 ;  /* 0x000080000000791a */ /* 0x000fc80000000000 */
[----:B------:R-:W-:Y:S08]  /*2760*/  BAR.SYNC.DEFER_BLOCKING 0x0 ;  /* 0x0000000000007b1d */ /* 0x000ff00000010000 */
[----:B------:R-:W-:Y:S06]  /*2770*/  BAR.SYNC.DEFER_BLOCKING 0x0 ;  /* 0x0000000000007b1d */ /* 0x000fec0000010000 */
[----:B--2---:R-:W-:Y:S05]  /*2780*/  @P2 BRA `(.L_x_71) ;  /* 0x0000000000a02947 */ /* 0x004fea0003800000 */
[----:B------:R-:W2:Y:S01]  /*2790*/  S2UR UR5, SR_CgaCtaId ;  /* 0x00000000000579c3 */ /* 0x000ea20000008800 */
[----:B------:R-:W-:Y:S01]  /*27a0*/  NOP ;  /* 0x0000000000007918 */ /* 0x000fe20000000000 */
[----:B------:R-:W-:Y:S01]  /*27b0*/  UMOV UR4, 0x50 ;  /* 0x0000005000047882 */ /* 0x000fe20000000000 */
[----:B------:R-:W-:Y:S02]  /*27c0*/  IMAD.U32 R0, RZ, RZ, UR24 ;  /* 0x00000018ff007e24 */ /* 0x000fe4000f8e00ff */
[----:B------:R-:W-:Y:S02]  /*27d0*/  IMAD.MOV.U32 R3, RZ, RZ, 0xf ;  /* 0x0000000fff037424 */ /* 0x000fe400078e00ff */
[----:B------:R-:W-:Y:S01]  /*27e0*/  IMAD.MOV.U32 R7, RZ, RZ, 0x1 ;  /* 0x00000001ff077424 */ /* 0x000fe200078e00ff */
[----:B------:R-:W-:-:S04]  /*27f0*/  LOP3.LUT R0, R0, 0xffff, RZ, 0xc0, !PT ;  /* 0x0000ffff00007812 */ /* 0x000fc800078ec0ff */
[----:B------:R-:W-:-:S05]  /*2800*/  SHF.R.U32.HI R0, RZ, 0x5, R0 ;  /* 0x00000005ff007819 */ /* 0x000fca0000011600 */
[----:B------:R-:W-:Y:S01]  /*2810*/  VIADD R2, R0, 0x10 ;  /* 0x0000001000027836 */ /* 0x000fe20000000000 */
[----:B------:R-:W-:Y:S01]  /*2820*/  SHF.L.U32 R0, R3, R0, RZ ;  /* 0x0000000003007219 */ /* 0x000fe200000006ff */
[----:B--2---:R-:W-:-:S03]  /*2830*/  ULEA UR6, UR5, UR4, 0x18 ;  /* 0x0000000405067291 */ /* 0x004fc6000f8ec0ff */
[----:B------:R-:W-:-:S04]  /*2840*/  SHF.L.U32 R3, R7, R2, RZ ;  /* 0x0000000207037219 */ /* 0x000fc800000006ff */
[----:B------:R-:W-:Y:S02]  /*2850*/  LOP3.LUT R0, R3, R0, RZ, 0xfc, !PT ;  /* 0x0000000003007212 */ /* 0x000fe400078efcff */
[----:B------:R-:W2:Y:S02]  /*2860*/  LDS R5, [UR6] ;  /* 0x00000006ff057984 */ /* 0x000ea40008000800 */
[C---:B------:R-:W-:Y:S02]  /*2870*/  LOP3.LUT R2, R0.reuse, 0xffff, RZ, 0xc0, !PT ;  /* 0x0000ffff00027812 */ /* 0x040fe400078ec0ff */
[----:B--2---:R-:W-:-:S04]  /*2880*/  LOP3.LUT R3, R0, 0xffff, R5, 0x80, !PT ;  /* 0x0000ffff00037812 */ /* 0x004fc800078e8005 */
[----:B------:R-:W-:-:S13]  /*2890*/  ISETP.NE.AND P0, PT, R3, R2, PT ;  /* 0x000000020300720c */ /* 0x000fda0003f05270 */
[----:B------:R-:W-:Y:S05]  /*28a0*/  @P0 BRA `(.L_x_72) ;  /* 0x0000000000500947 */ /* 0x000fea0003800000 */
[----:B------:R-:W-:Y:S02]  /*28b0*/  SHF.R.U32.HI R5, RZ, 0x10, R5 ;  /* 0x00000010ff057819 */ /* 0x000fe40000011605 */
[----:B------:R-:W-:-:S04]  /*28c0*/  SHF.R.U32.HI R2, RZ, 0x10, R0 ;  /* 0x00000010ff027819 */ /* 0x000fc80000011600 */
[----:B------:R-:W-:-:S04]  /*28d0*/  LOP3.LUT R5, R5, R2, RZ, 0xc0, !PT ;  /* 0x0000000205057212 */ /* 0x000fc800078ec0ff */
[----:B------:R-:W-:-:S13]  /*28e0*/  ISETP.NE.AND P0, PT, R5, R2, PT ;  /* 0x000000020500720c */ /* 0x000fda0003f05270 */
[----:B------:R-:W-:Y:S05]  /*28f0*/  @P0 BRA `(.L_x_73) ;  /* 0x0000000000300947 */ /* 0x000fea0003800000 */
[----:B------:R-:W-:Y:S01]  /*2900*/  R2UR UR4, R0 ;  /* 0x00000000000472ca */ /* 0x000fe200000e0000 */
[----:B------:R-:W-:Y:S01]  /*2910*/  VOTEU.ANY UR5, UPT, PT ;  /* 0x0000000000057886 */ /* 0x000fe200038e0100 */
[----:B------:R-:W2:Y:S01]  /*2920*/  S2R R0, SR_LANEID ;  /* 0x0000000000007919 */ /* 0x000ea20000000000 */
[----:B------:R-:W-:-:S10]  /*2930*/  UFLO.U32 UR5, UR5 ;  /* 0x00000005000572bd */ /* 0x000fd400080e0000 */
[----:B------:R-:W-:-:S06]  /*2940*/  ULOP3.LUT UR4, URZ, UR4, URZ, 0x33, !UPT ;  /* 0x00000004ff047292 */ /* 0x000fcc000f8e33ff */
[----:B------:R-:W-:-:S04]  /*2950*/  IMAD.U32 R2, RZ, RZ, UR4 ;  /* 0x00000004ff027e24 */ /* 0x000fc8000f8e00ff */
[----:B------:R-:W3:Y:S02]  /*2960*/  REDUX UR7, R2 ;  /* 0x00000000020773c4 */ /* 0x000ee40000000000 */
[----:B------:R4:W-:Y:S01]  /*2970*/  UTCATOMSWS.AND URZ, UR4 ;  /* 0x0000000400ff79e3 */ /* 0x0009e20008000000 */
[----:B--2---:R-:W-:Y:S01]  /*2980*/  ISETP.EQ.U32.AND P0, PT, R0, UR5, PT ;  /* 0x0000000500007c0c */ /* 0x004fe2000bf02070 */
[----:B---3--:R-:W-:-:S12]  /*2990*/  IMAD.U32 R0, RZ, RZ, UR7 ;  /* 0x00000007ff007e24 */ /* 0x008fd8000f8e00ff */
[----:B------:R4:W-:Y:S01]  /*29a0*/  @P0 ATOMS.AND RZ, [UR6], R0 ;  /* 0x00000000ffff098c */ /* 0x0009e2000a800006 */
[----:B------:R-:W-:Y:S05]  /*29b0*/  BRA `(.L_x_71) ;  /* 0x0000000000147947 */ /* 0x000fea0003800000 */
.L_x_73:
[----:B------:R-:W-:-:S07]  /*29c0*/  MOV R2, 0x29e0 ;  /* 0x000029e000027802 */ /* 0x000fce0000000f00 */
[----:B-1----:R-:W-:Y:S05]  /*29d0*/  CALL.REL.NOINC `($__internal_0_$__cuda_sm10x_tcgen05_guardrail_trap_col_being_dealloced_not_returned_by_alloc) ;  /* 0x0000000000447944 */ /* 0x002fea0003c00000 */
[----:B------:R-:W-:Y:S05]  /*29e0*/  BRA `(.L_x_71) ;  /* 0x0000000000087947 */ /* 0x000fea0003800000 */
.L_x_72:
[----:B------:R-:W-:-:S07]  /*29f0*/  MOV R2, 0x2a10 ;  /* 0x00002a1000027802 */ /* 0x000fce0000000f00 */
[----:B-1----:R-:W-:Y:S05]  /*2a00*/  CALL.REL.NOINC `($__internal_2_$__cuda_sm10x_tcgen05_guardrail_trap_unallocated_columns_being_dealloced) ;  /* 0x0000000000507944 */ /* 0x002fea0003c00000 */
.L_x_71:
[----:B------:R-:W-:Y:S01]  /*2a10*/  NOP ;  /* 0x0000000000007918 */ /* 0x000fe20000000000 */
[----:B----4-:R-:W-:Y:S05]  /*2a20*/  EXIT ;  /* 0x000000000000794d */ /* 0x010fea0003800000 */
.L_x_58:
[----:B------:R-:W2:Y:S02]  /*2a30*/  SYNCS.PHASECHK.TRANS64.TRYWAIT P0, [UR12+0x9000], RZ ;  /* 0x009000ffff0075a7 */ /* 0x000ea4000800110c */
[----:B--2---:R-:W-:Y:S05]  /*2a40*/  @!P0 BRA `(.L_x_58) ;  /* 0xfffffffc00f88947 */ /* 0x004fea000383ffff */
[----:B------:R-:W-:Y:S05]  /*2a50*/  BRA `(.L_x_74) ;  /* 0xfffffff000647947 */ /* 0x000fea000383ffff */
.L_x_60:
[----:B------:R-:W2:Y:S02]  /*2a60*/  SYNCS.PHASECHK.TRANS64.TRYWAIT P1, [UR12+0x9020], RZ ;  /* 0x009020ffff0075a7 */ /* 0x000ea4000802110c */
[----:B--2---:R-:W-:Y:S05]  /*2a70*/  @!P1 BRA `(.L_x_60) ;  /* 0xfffffffc00f89947 */ /* 0x004fea000383ffff */
[----:B------:R-:W-:Y:S05]  /*2a80*/  BRA `(.L_x_75) ;  /* 0xfffffff000e47947 */ /* 0x000fea000383ffff */
.L_x_61:
[----:B------:R-:W3:Y:S02]  /*2a90*/  SYNCS.PHASECHK.TRANS64.TRYWAIT P0, [UR18+0x9000], R3 ;  /* 0x00900003ff0075a7 */ /* 0x000ee40008001112 */
[----:B---3--:R-:W-:Y:S05]  /*2aa0*/  @!P0 BRA `(.L_x_61) ;  /* 0xfffffffc00f88947 */ /* 0x008fea000383ffff */
[----:B------:R-:W-:Y:S05]  /*2ab0*/  BRA `(.L_x_76) ;  /* 0xfffffff4006c7947 */ /* 0x000fea000383ffff */
.L_x_63:
[----:B------:R-:W3:Y:S02]  /*2ac0*/  SYNCS.PHASECHK.TRANS64.TRYWAIT P0, [UR18+0x9020], R3 ;  /* 0x00902003ff0075a7 */ /* 0x000ee40008001112 */
[----:B---3--:R-:W-:Y:S05]  /*2ad0*/  @!P0 BRA `(.L_x_63) ;  /* 0xfffffffc00f88947 */ /* 0x008fea000383ffff */
[----:B------:R-:W-:Y:S05]  /*2ae0*/  BRA `(.L_x_77) ;  /* 0xfffffff400e07947 */ /* 0x000fea000383ffff */
        .weak           $__internal_0_$__cuda_sm10x_tcgen05_guardrail_trap_col_being_dealloced_not_returned_by_alloc
        .type           $__internal_0_$__cuda_sm10x_tcgen05_guardrail_trap_col_being_dealloced_not_returned_by_alloc,@function
        .size           $__internal_0_$__cuda_sm10x_tcgen05_guardrail_trap_col_being_dealloced_not_returned_by_alloc,($__internal_1_$__cuda_sm10x_tcgen05_guardrail_trap_phase_invalid_during_alloc - $__internal_0_$__cuda_sm10x_tcgen05_guardrail_trap_col_being_dealloced_not_returned_by_alloc)
$__internal_0_$__cuda_sm10x_tcgen05_guardrail_trap_col_being_dealloced_not_returned_by_alloc:
[----:B------:R-:W-:Y:S05]  /*2af0*/  BPT.TRAP 0x1 ;  /* 0x000000040000795c */ /* 0x000fea0000300000 */
[----:B------:R-:W-:-:S04]  /*2b00*/  IMAD.MOV.U32 R3, RZ, RZ, 0x0 ;  /* 0x00000000ff037424 */ /* 0x000fc800078e00ff */
[----:B------:R-:W-:Y:S05]  /*2b10*/  RET.REL.NODEC R2 `(gluon_tcgen05) ;  /* 0xffffffd402387950 */ /* 0x000fea0003c3ffff */
        .weak           $__internal_1_$__cuda_sm10x_tcgen05_guardrail_trap_phase_invalid_during_alloc
        .type           $__internal_1_$__cuda_sm10x_tcgen05_guardrail_trap_phase_invalid_during_alloc,@function
        .size           $__internal_1_$__cuda_sm10x_tcgen05_guardrail_trap_phase_invalid_during_alloc,($__internal_2_$__cuda_sm10x_tcgen05_guardrail_trap_unallocated_columns_being_dealloced - $__internal_1_$__cuda_sm10x_tcgen05_guardrail_trap_phase_invalid_during_alloc)
$__internal_1_$__cuda_sm10x_tcgen05_guardrail_trap_phase_invalid_during_alloc:
[----:B------:R-:W-:Y:S05]  /*2b20*/  BPT.TRAP 0x1 ;  /* 0x000000040000795c */ /* 0x000fea0000300000 */
[----:B------:R-:W-:-:S04]  /*2b30*/  IMAD.MOV.U32 R3, RZ, RZ, 0x0 ;  /* 0x00000000ff037424 */ /* 0x000fc800078e00ff */
[----:B------:R-:W-:Y:S05]  /*2b40*/  RET.REL.NODEC R2 `(gluon_tcgen05) ;  /* 0xffffffd4022c7950 */ /* 0x000fea0003c3ffff */
        .weak           $__internal_2_$__cuda_sm10x_tcgen05_guardrail_trap_unallocated_columns_being_dealloced
        .type           $__internal_2_$__cuda_sm10x_tcgen05_guardrail_trap_unallocated_columns_being_dealloced,@function
        .size           $__internal_2_$__cuda_sm10x_tcgen05_guardrail_trap_unallocated_columns_being_dealloced,(.L_x_81 - $__internal_2_$__cuda_sm10x_tcgen05_guardrail_trap_unallocated_columns_being_dealloced)
$__internal_2_$__cuda_sm10x_tcgen05_guardrail_trap_unallocated_columns_being_dealloced:
[----:B------:R-:W-:Y:S05]  /*2b50*/  BPT.TRAP 0x1 ;  /* 0x000000040000795c */ /* 0x000fea0000300000 */
[----:B------:R-:W-:-:S04]  /*2b60*/  IMAD.MOV.U32 R3, RZ, RZ, 0x0 ;  /* 0x00000000ff037424 */ /* 0x000fc800078e00ff */
[----:B------:R-:W-:Y:S05]  /*2b70*/  RET.REL.NODEC R2 `(gluon_tcgen05) ;  /* 0xffffffd402207950 */ /* 0x000fea0003c3ffff */
.L_x_78:
[----:B------:R-:W-:-:S00]  /*2b80*/  BRA `(.L_x_78) ;  /* 0xfffffffc00fc7947 */ /* 0x000fc0000383ffff */
[----:B------:R-:W-:-:S00]  /*2b90*/  NOP ;  /* 0x0000000000007918 */ /* 0x000fc00000000000 */
        /* <DEDUP_REMOVED lines=14> */
.L_x_81:


//--------------------- .nv.shared.gluon_tcgen05  --------------------------
	.section	.nv.shared.gluon_tcgen05,"aw",@nobits
	.sectionflags	@""
	.align	16
	.zero		1024


//--------------------- .nv.shared.reserved.0     --------------------------
	.section	.nv.shared.reserved.0,"aw",@nobits
	.align	8
	.weak		__nv_reservedSMEM_offset_0_alias
	.size		__nv_reservedSMEM_offset_0_alias, 0, 64
	.other		__nv_reservedSMEM_offset_0_alias,@"STO_CUDA_RESERVED_SHARED STV_DEFAULT"
__nv_reservedSMEM_offset_0_alias:
	.zero		0
.nv.shared.reserved.0:
	.zero		64
	.weak		__nv_reservedSMEM_allocation_phase
	.type		__nv_reservedSMEM_allocation_phase,@object
	.size		__nv_reservedSMEM_allocation_phase,(.L_0 - __nv_reservedSMEM_allocation_phase)
__nv_reservedSMEM_allocation_phase:
	.zero		1
.L_0:
	.zero		7
	.weak		__nv_reservedSMEM_devtool_atexit_pc
	.type		__nv_reservedSMEM_devtool_atexit_pc,@object
	.size		__nv_reservedSMEM_devtool_atexit_pc,(__nv_reservedSMEM_allocation_mask - __nv_reservedSMEM_devtool_atexit_pc)
__nv_reservedSMEM_devtool_atexit_pc:
	.zero		8
	.weak		__nv_reservedSMEM_allocation_mask
	.type		__nv_reservedSMEM_allocation_mask,@object
	.size		__nv_reservedSMEM_allocation_mask,(.L_2 - __nv_reservedSMEM_allocation_mask)
__nv_reservedSMEM_allocation_mask:
	.zero		4
.L_2:


//--------------------- .nv.constant0.gluon_tcgen05 --------------------------
	.section	.nv.constant0.gluon_tcgen05,"a",@progbits
	.sectionflags	@""
	.align	4
.nv.constant0.gluon_tcgen05:
	.zero		976


//--------------------- SYMBOLS --------------------------

	.type		.nv.reservedSmem.offset0,@object
	.size		.nv.reservedSmem.offset0,0x4
	.type		.nv.reservedSmem.cap,@object
	.size		.nv.reservedSmem.cap,0x4
